//
// Generated by NVIDIA NVVM Compiler
//
// Compiler Build ID: CL-36424714
// Cuda compilation tools, release 13.0, V13.0.88
// Based on NVVM 20.0.0
//

.version 9.0
.target sm_100
.address_size 64

	// .globl	_Z13i8gemm128x128PKaS0_Piiiiii
// _ZZ13i8gemm128x128PKaS0_PiiiiiiE10shared_mem has been demoted

.visible .entry _Z13i8gemm128x128PKaS0_Piiiiii(
	.param .u64 .ptr .align 1 _Z13i8gemm128x128PKaS0_Piiiiii_param_0,
	.param .u64 .ptr .align 1 _Z13i8gemm128x128PKaS0_Piiiiii_param_1,
	.param .u64 .ptr .align 1 _Z13i8gemm128x128PKaS0_Piiiiii_param_2,
	.param .u32 _Z13i8gemm128x128PKaS0_Piiiiii_param_3,
	.param .u32 _Z13i8gemm128x128PKaS0_Piiiiii_param_4,
	.param .u32 _Z13i8gemm128x128PKaS0_Piiiiii_param_5,
	.param .u32 _Z13i8gemm128x128PKaS0_Piiiiii_param_6,
	.param .u32 _Z13i8gemm128x128PKaS0_Piiiiii_param_7
)
{
	.reg .pred 	%p<3>;
	.reg .b16 	%rs<17>;
	.reg .b32 	%r<366>;
	.reg .b64 	%rd<64>;
	// demoted variable
	.shared .align 1 .b8 _ZZ13i8gemm128x128PKaS0_PiiiiiiE10shared_mem[8192];
	ld.param.u64 	%rd16, [_Z13i8gemm128x128PKaS0_Piiiiii_param_0];
	ld.param.u64 	%rd17, [_Z13i8gemm128x128PKaS0_Piiiiii_param_1];
	ld.param.u64 	%rd18, [_Z13i8gemm128x128PKaS0_Piiiiii_param_2];
	ld.param.u32 	%r115, [_Z13i8gemm128x128PKaS0_Piiiiii_param_4];
	ld.param.u32 	%r116, [_Z13i8gemm128x128PKaS0_Piiiiii_param_5];
	ld.param.u32 	%r117, [_Z13i8gemm128x128PKaS0_Piiiiii_param_6];
	ld.param.u32 	%r118, [_Z13i8gemm128x128PKaS0_Piiiiii_param_7];
	mov.u32 	%r120, %tid.x;
	cvt.u64.u32 	%rd1, %r120;
	shr.u64 	%rd2, %rd1, 7;
	shr.u64 	%rd3, %rd1, 5;
	and.b64  	%rd4, %rd3, 3;
	mov.u32 	%r121, %ctaid.x;
	shl.b32 	%r1, %r121, 7;
	cvt.u64.u32 	%rd5, %r1;
	mov.u32 	%r122, %ctaid.y;
	shl.b32 	%r123, %r122, 7;
	cvt.u64.u32 	%rd6, %r123;
	setp.lt.s32 	%p1, %r116, 1;
	mov.b32 	%r334, 0;
	mov.u32 	%r335, %r334;
	mov.u32 	%r336, %r334;
	mov.u32 	%r337, %r334;
	mov.u32 	%r338, %r334;
	mov.u32 	%r339, %r334;
	mov.u32 	%r340, %r334;
	mov.u32 	%r341, %r334;
	mov.u32 	%r342, %r334;
	mov.u32 	%r343, %r334;
	mov.u32 	%r344, %r334;
	mov.u32 	%r345, %r334;
	mov.u32 	%r346, %r334;
	mov.u32 	%r347, %r334;
	mov.u32 	%r348, %r334;
	mov.u32 	%r349, %r334;
	mov.u32 	%r350, %r334;
	mov.u32 	%r351, %r334;
	mov.u32 	%r352, %r334;
	mov.u32 	%r353, %r334;
	mov.u32 	%r354, %r334;
	mov.u32 	%r355, %r334;
	mov.u32 	%r356, %r334;
	mov.u32 	%r357, %r334;
	mov.u32 	%r358, %r334;
	mov.u32 	%r359, %r334;
	mov.u32 	%r360, %r334;
	mov.u32 	%r361, %r334;
	mov.u32 	%r362, %r334;
	mov.u32 	%r363, %r334;
	mov.u32 	%r364, %r334;
	mov.u32 	%r365, %r334;
	@%p1 bra 	$L__BB0_3;
	cvt.u32.u64 	%r125, %rd1;
	and.b64  	%rd19, %rd1, 31;
	mul.lo.s32 	%r126, %r116, %r1;
	cvt.u64.u32 	%rd20, %r126;
	cvt.u64.u32 	%rd21, %r116;
	cvt.s64.s32 	%rd22, %r115;
	and.b64  	%rd23, %rd1, 127;
	and.b32  	%r127, %r125, 127;
	cvt.u32.u64 	%r128, %rd2;
	shl.b32 	%r129, %r128, 9;
	cvt.u32.u64 	%r130, %rd4;
	shl.b32 	%r131, %r130, 4;
	mov.u32 	%r132, _ZZ13i8gemm128x128PKaS0_PiiiiiiE10shared_mem;
	add.s32 	%r2, %r132, %r129;
	mov.b64 	%rd24, 992;
	cvt.u32.u64 	%r133, %rd24;
	and.b32  	%r134, %r125, %r133;
	cvt.u32.u64 	%r135, %rd19;
	add.s32 	%r136, %r134, %r135;
	add.s32 	%r3, %r132, %r136;
	add.s32 	%r137, %r132, 4096;
	add.s32 	%r4, %r137, %r125;
	mul.wide.u32 	%rd7, %r116, 16;
	add.s32 	%r138, %r125, 512;
	and.b32  	%r139, %r138, 1920;
	or.b32  	%r140, %r139, %r127;
	add.s32 	%r5, %r137, %r140;
	add.s32 	%r6, %r4, 1024;
	add.s32 	%r141, %r125, 1536;
	and.b32  	%r142, %r141, 3968;
	or.b32  	%r143, %r142, %r127;
	add.s32 	%r7, %r137, %r143;
	add.s32 	%r8, %r4, 2048;
	add.s32 	%r144, %r125, 2560;
	and.b32  	%r145, %r144, 3968;
	or.b32  	%r146, %r145, %r127;
	add.s32 	%r9, %r137, %r146;
	or.b32  	%r147, %r125, 3072;
	and.b32  	%r148, %r147, 3968;
	or.b32  	%r149, %r148, %r127;
	add.s32 	%r10, %r137, %r149;
	add.s32 	%r150, %r125, 3584;
	and.b32  	%r151, %r150, 8064;
	or.b32  	%r152, %r151, %r127;
	add.s32 	%r11, %r137, %r152;
	add.s32 	%r12, %r137, %r131;
	add.s32 	%r13, %r12, 64;
	add.s32 	%r14, %r2, 2064;
	add.s32 	%r15, %r12, 2048;
	add.s32 	%r16, %r12, 2112;
	mad.lo.s64 	%rd25, %rd2, %rd22, %rd6;
	add.s64 	%rd26, %rd25, %rd23;
	cvta.to.global.u64 	%rd27, %rd17;
	add.s64 	%rd63, %rd27, %rd26;
	mul.wide.s32 	%rd9, %r115, 32;
	mad.lo.s64 	%rd28, %rd3, %rd21, %rd20;
	add.s64 	%rd29, %rd28, %rd19;
	cvta.to.global.u64 	%rd30, %rd16;
	add.s64 	%rd62, %rd30, %rd29;
	mul.wide.s32 	%rd11, %r115, 4;
	mov.b32 	%r365, 0;
	mov.u32 	%r364, %r365;
	mov.u32 	%r363, %r365;
	mov.u32 	%r362, %r365;
	mov.u32 	%r361, %r365;
	mov.u32 	%r360, %r365;
	mov.u32 	%r359, %r365;
	mov.u32 	%r358, %r365;
	mov.u32 	%r357, %r365;
	mov.u32 	%r356, %r365;
	mov.u32 	%r355, %r365;
	mov.u32 	%r354, %r365;
	mov.u32 	%r353, %r365;
	mov.u32 	%r352, %r365;
	mov.u32 	%r351, %r365;
	mov.u32 	%r350, %r365;
	mov.u32 	%r349, %r365;
	mov.u32 	%r348, %r365;
	mov.u32 	%r347, %r365;
	mov.u32 	%r346, %r365;
	mov.u32 	%r345, %r365;
	mov.u32 	%r344, %r365;
	mov.u32 	%r343, %r365;
	mov.u32 	%r342, %r365;
	mov.u32 	%r341, %r365;
	mov.u32 	%r340, %r365;
	mov.u32 	%r339, %r365;
	mov.u32 	%r338, %r365;
	mov.u32 	%r337, %r365;
	mov.u32 	%r336, %r365;
	mov.u32 	%r335, %r365;
	mov.u32 	%r334, %r365;
	mov.u32 	%r333, %r365;
$L__BB0_2:
	ld.global.u8 	%rs1, [%rd62];
	st.shared.u8 	[%r3], %rs1;
	ld.global.u8 	%rs2, [%rd63];
	st.shared.u8 	[%r4], %rs2;
	add.s64 	%rd31, %rd62, %rd7;
	ld.global.u8 	%rs3, [%rd31];
	st.shared.u8 	[%r3+512], %rs3;
	add.s64 	%rd32, %rd63, %rd11;
	ld.global.u8 	%rs4, [%rd32];
	st.shared.u8 	[%r5], %rs4;
	add.s64 	%rd33, %rd31, %rd7;
	ld.global.u8 	%rs5, [%rd33];
	st.shared.u8 	[%r3+1024], %rs5;
	add.s64 	%rd34, %rd32, %rd11;
	ld.global.u8 	%rs6, [%rd34];
	st.shared.u8 	[%r6], %rs6;
	add.s64 	%rd35, %rd33, %rd7;
	ld.global.u8 	%rs7, [%rd35];
	st.shared.u8 	[%r3+1536], %rs7;
	add.s64 	%rd36, %rd34, %rd11;
	ld.global.u8 	%rs8, [%rd36];
	st.shared.u8 	[%r7], %rs8;
	add.s64 	%rd37, %rd35, %rd7;
	ld.global.u8 	%rs9, [%rd37];
	st.shared.u8 	[%r3+2048], %rs9;
	add.s64 	%rd38, %rd36, %rd11;
	ld.global.u8 	%rs10, [%rd38];
	st.shared.u8 	[%r8], %rs10;
	add.s64 	%rd39, %rd37, %rd7;
	ld.global.u8 	%rs11, [%rd39];
	st.shared.u8 	[%r3+2560], %rs11;
	add.s64 	%rd40, %rd38, %rd11;
	ld.global.u8 	%rs12, [%rd40];
	st.shared.u8 	[%r9], %rs12;
	add.s64 	%rd41, %rd39, %rd7;
	ld.global.u8 	%rs13, [%rd41];
	st.shared.u8 	[%r3+3072], %rs13;
	add.s64 	%rd42, %rd40, %rd11;
	ld.global.u8 	%rs14, [%rd42];
	st.shared.u8 	[%r10], %rs14;
	add.s64 	%rd43, %rd41, %rd7;
	ld.global.u8 	%rs15, [%rd43];
	st.shared.u8 	[%r3+3584], %rs15;
	add.s64 	%rd44, %rd42, %rd11;
	ld.global.u8 	%rs16, [%rd44];
	st.shared.u8 	[%r11], %rs16;
	bar.sync 	0;
	mov.b32 	%r153, 32;
	wmma.load.a.sync.aligned.row.m16n16k16.shared.s8 	{%r154, %r155}, [%r2], %r153;
	add.s32 	%r156, %r2, 2048;
	wmma.load.a.sync.aligned.row.m16n16k16.shared.s8 	{%r157, %r158}, [%r156], %r153;
	mov.b32 	%r159, 128;
	wmma.load.b.sync.aligned.row.m16n16k16.shared.s8 	{%r160, %r161}, [%r12], %r159;
	wmma.load.b.sync.aligned.row.m16n16k16.shared.s8 	{%r162, %r163}, [%r13], %r159;
	wmma.mma.sync.aligned.row.row.m16n16k16.s32.s8.s8.s32 {%r164, %r165, %r166, %r167, %r168, %r169, %r170, %r171}, {%r154, %r155}, {%r160, %r161}, {%r334, %r335, %r336, %r337, %r338, %r339, %r340, %r341};
	wmma.mma.sync.aligned.row.row.m16n16k16.s32.s8.s8.s32 {%r172, %r173, %r174, %r175, %r176, %r177, %r178, %r179}, {%r154, %r155}, {%r162, %r163}, {%r342, %r343, %r344, %r345, %r346, %r347, %r348, %r349};
	wmma.mma.sync.aligned.row.row.m16n16k16.s32.s8.s8.s32 {%r180, %r181, %r182, %r183, %r184, %r185, %r186, %r187}, {%r157, %r158}, {%r160, %r161}, {%r350, %r351, %r352, %r353, %r354, %r355, %r356, %r357};
	wmma.mma.sync.aligned.row.row.m16n16k16.s32.s8.s8.s32 {%r188, %r189, %r190, %r191, %r192, %r193, %r194, %r195}, {%r157, %r158}, {%r162, %r163}, {%r358, %r359, %r360, %r361, %r362, %r363, %r364, %r365};
	add.s32 	%r196, %r2, 16;
	wmma.load.a.sync.aligned.row.m16n16k16.shared.s8 	{%r197, %r198}, [%r196], %r153;
	wmma.load.a.sync.aligned.row.m16n16k16.shared.s8 	{%r199, %r200}, [%r14], %r153;
	wmma.load.b.sync.aligned.row.m16n16k16.shared.s8 	{%r201, %r202}, [%r15], %r159;
	wmma.load.b.sync.aligned.row.m16n16k16.shared.s8 	{%r203, %r204}, [%r16], %r159;
	wmma.mma.sync.aligned.row.row.m16n16k16.s32.s8.s8.s32 {%r334, %r335, %r336, %r337, %r338, %r339, %r340, %r341}, {%r197, %r198}, {%r201, %r202}, {%r164, %r165, %r166, %r167, %r168, %r169, %r170, %r171};
	wmma.mma.sync.aligned.row.row.m16n16k16.s32.s8.s8.s32 {%r342, %r343, %r344, %r345, %r346, %r347, %r348, %r349}, {%r197, %r198}, {%r203, %r204}, {%r172, %r173, %r174, %r175, %r176, %r177, %r178, %r179};
	wmma.mma.sync.aligned.row.row.m16n16k16.s32.s8.s8.s32 {%r350, %r351, %r352, %r353, %r354, %r355, %r356, %r357}, {%r199, %r200}, {%r201, %r202}, {%r180, %r181, %r182, %r183, %r184, %r185, %r186, %r187};
	wmma.mma.sync.aligned.row.row.m16n16k16.s32.s8.s8.s32 {%r358, %r359, %r360, %r361, %r362, %r363, %r364, %r365}, {%r199, %r200}, {%r203, %r204}, {%r188, %r189, %r190, %r191, %r192, %r193, %r194, %r195};
	add.s32 	%r333, %r333, 32;
	add.s64 	%rd63, %rd63, %rd9;
	add.s64 	%rd62, %rd62, 32;
	setp.lt.s32 	%p2, %r333, %r116;
	@%p2 bra 	$L__BB0_2;
$L__BB0_3:
	shl.b64 	%rd45, %rd4, 4;
	add.s64 	%rd46, %rd45, %rd6;
	cvta.to.global.u64 	%rd47, %rd18;
	cvt.s64.s32 	%rd48, %r115;
	shl.b64 	%rd49, %rd2, 4;
	add.s64 	%rd50, %rd49, %rd5;
	mul.lo.s64 	%rd51, %rd50, %rd48;
	add.s64 	%rd52, %rd46, %rd51;
	shl.b64 	%rd53, %rd52, 2;
	add.s64 	%rd54, %rd47, %rd53;
	wmma.load.c.sync.aligned.row.m16n16k16.global.s32 	{%r205, %r206, %r207, %r208, %r209, %r210, %r211, %r212}, [%rd54], %r115;
	mul.lo.s32 	%r213, %r334, %r117;
	mad.lo.s32 	%r214, %r205, %r118, %r213;
	mul.lo.s32 	%r215, %r335, %r117;
	mad.lo.s32 	%r216, %r206, %r118, %r215;
	mul.lo.s32 	%r217, %r336, %r117;
	mad.lo.s32 	%r218, %r207, %r118, %r217;
	mul.lo.s32 	%r219, %r337, %r117;
	mad.lo.s32 	%r220, %r208, %r118, %r219;
	mul.lo.s32 	%r221, %r338, %r117;
	mad.lo.s32 	%r222, %r209, %r118, %r221;
	mul.lo.s32 	%r223, %r339, %r117;
	mad.lo.s32 	%r224, %r210, %r118, %r223;
	mul.lo.s32 	%r225, %r340, %r117;
	mad.lo.s32 	%r226, %r211, %r118, %r225;
	mul.lo.s32 	%r227, %r341, %r117;
	mad.lo.s32 	%r228, %r212, %r118, %r227;
	wmma.store.d.sync.aligned.row.m16n16k16.global.s32 	[%rd54], {%r214, %r216, %r218, %r220, %r222, %r224, %r226, %r228}, %r115;
	add.s64 	%rd55, %rd54, 256;
	wmma.load.c.sync.aligned.row.m16n16k16.global.s32 	{%r229, %r230, %r231, %r232, %r233, %r234, %r235, %r236}, [%rd55], %r115;
	mul.lo.s32 	%r237, %r342, %r117;
	mad.lo.s32 	%r238, %r229, %r118, %r237;
	mul.lo.s32 	%r239, %r343, %r117;
	mad.lo.s32 	%r240, %r230, %r118, %r239;
	mul.lo.s32 	%r241, %r344, %r117;
	mad.lo.s32 	%r242, %r231, %r118, %r241;
	mul.lo.s32 	%r243, %r345, %r117;
	mad.lo.s32 	%r244, %r232, %r118, %r243;
	mul.lo.s32 	%r245, %r346, %r117;
	mad.lo.s32 	%r246, %r233, %r118, %r245;
	mul.lo.s32 	%r247, %r347, %r117;
	mad.lo.s32 	%r248, %r234, %r118, %r247;
	mul.lo.s32 	%r249, %r348, %r117;
	mad.lo.s32 	%r250, %r235, %r118, %r249;
	mul.lo.s32 	%r251, %r349, %r117;
	mad.lo.s32 	%r252, %r236, %r118, %r251;
	wmma.store.d.sync.aligned.row.m16n16k16.global.s32 	[%rd55], {%r238, %r240, %r242, %r244, %r246, %r248, %r250, %r252}, %r115;
	mul.wide.s32 	%rd56, %r115, 64;
	add.s64 	%rd57, %rd51, %rd56;
	add.s64 	%rd58, %rd46, %rd57;
	shl.b64 	%rd59, %rd58, 2;
	add.s64 	%rd60, %rd47, %rd59;
	wmma.load.c.sync.aligned.row.m16n16k16.global.s32 	{%r253, %r254, %r255, %r256, %r257, %r258, %r259, %r260}, [%rd60], %r115;
	mul.lo.s32 	%r261, %r350, %r117;
	mad.lo.s32 	%r262, %r253, %r118, %r261;
	mul.lo.s32 	%r263, %r351, %r117;
	mad.lo.s32 	%r264, %r254, %r118, %r263;
	mul.lo.s32 	%r265, %r352, %r117;
	mad.lo.s32 	%r266, %r255, %r118, %r265;
	mul.lo.s32 	%r267, %r353, %r117;
	mad.lo.s32 	%r268, %r256, %r118, %r267;
	mul.lo.s32 	%r269, %r354, %r117;
	mad.lo.s32 	%r270, %r257, %r118, %r269;
	mul.lo.s32 	%r271, %r355, %r117;
	mad.lo.s32 	%r272, %r258, %r118, %r271;
	mul.lo.s32 	%r273, %r356, %r117;
	mad.lo.s32 	%r274, %r259, %r118, %r273;
	mul.lo.s32 	%r275, %r357, %r117;
	mad.lo.s32 	%r276, %r260, %r118, %r275;
	wmma.store.d.sync.aligned.row.m16n16k16.global.s32 	[%rd60], {%r262, %r264, %r266, %r268, %r270, %r272, %r274, %r276}, %r115;
	add.s64 	%rd61, %rd60, 256;
	wmma.load.c.sync.aligned.row.m16n16k16.global.s32 	{%r277, %r278, %r279, %r280, %r281, %r282, %r283, %r284}, [%rd61], %r115;
	mul.lo.s32 	%r285, %r358, %r117;
	mad.lo.s32 	%r286, %r277, %r118, %r285;
	mul.lo.s32 	%r287, %r359, %r117;
	mad.lo.s32 	%r288, %r278, %r118, %r287;
	mul.lo.s32 	%r289, %r360, %r117;
	mad.lo.s32 	%r290, %r279, %r118, %r289;
	mul.lo.s32 	%r291, %r361, %r117;
	mad.lo.s32 	%r292, %r280, %r118, %r291;
	mul.lo.s32 	%r293, %r362, %r117;
	mad.lo.s32 	%r294, %r281, %r118, %r293;
	mul.lo.s32 	%r295, %r363, %r117;
	mad.lo.s32 	%r296, %r282, %r118, %r295;
	mul.lo.s32 	%r297, %r364, %r117;
	mad.lo.s32 	%r298, %r283, %r118, %r297;
	mul.lo.s32 	%r299, %r365, %r117;
	mad.lo.s32 	%r300, %r284, %r118, %r299;
	wmma.store.d.sync.aligned.row.m16n16k16.global.s32 	[%rd61], {%r286, %r288, %r290, %r292, %r294, %r296, %r298, %r300}, %r115;
	ret;

}


// ===== COMPILED SASS (sm_100) =====

	.target	sm_100

	.elftype	@"ET_EXEC"


//--------------------- .note.nv.tkinfo           --------------------------
	.section	.note.nv.tkinfo,"",@"SHT_NOTE"
	.sectionflags	@"SHF_NOTE_NV_TKINFO"
	.tkinfo
        /*0018*/ 	.word	0x00000002
        /*0030*/ 	.string	""
        /*0030*/ 	.string	"ptxas"
        /*0030*/ 	.string	"Cuda compilation tools, release 13.0, V13.0.88"
        /*0030*/ 	.string	"Build cuda_13.0.r13.0/compiler.36424714_0"
        /*0030*/ 	.string	"-arch sm_100 -m 64 "



//--------------------- .note.nv.cuinfo           --------------------------
	.section	.note.nv.cuinfo,"",@"SHT_NOTE"
	.sectionflags	@"SHF_NOTE_NV_CUINFO"
        /*0018*/ 	.short	0x0002
        /*001a*/ 	.short	0x0064
        /*001c*/ 	.short	0x0082
	.zero		2


//--------------------- .nv.info                  --------------------------
	.section	.nv.info,"",@"SHT_CUDA_INFO"
	.align	4


	//----- nvinfo : EIATTR_REGCOUNT
	.align		4
        /*0000*/ 	.byte	0x04, 0x2f
        /*0002*/ 	.short	(.L_1 - .L_0)
	.align		4
.L_0:
        /*0004*/ 	.word	index@(_Z13i8gemm128x128PKaS0_Piiiiii)
        /*0008*/ 	.word	0x00000040


	//----- nvinfo : EIATTR_FRAME_SIZE
	.align		4
.L_1:
        /*000c*/ 	.byte	0x04, 0x11
        /*000e*/ 	.short	(.L_3 - .L_2)
	.align		4
.L_2:
        /*0010*/ 	.word	index@(_Z13i8gemm128x128PKaS0_Piiiiii)
        /*0014*/ 	.word	0x00000000


	//----- nvinfo : EIATTR_MIN_STACK_SIZE
	.align		4
.L_3:
        /*0018*/ 	.byte	0x04, 0x12
        /*001a*/ 	.short	(.L_5 - .L_4)
	.align		4
.L_4:
        /*001c*/ 	.word	index@(_Z13i8gemm128x128PKaS0_Piiiiii)
        /*0020*/ 	.word	0x00000000
.L_5:


//--------------------- .nv.compat                --------------------------
	.section	.nv.compat,"",@"SHT_CUDA_COMPAT_INFO"
	.align	4
        /*0000*/ 	.byte	0x02, 0x09, 0x00, 0x00, 0x02, 0x02, 0x01, 0x00, 0x02, 0x05, 0x05, 0x00, 0x03, 0x07, 0x01, 0x01
        /*0010*/ 	.byte	0x02, 0x03, 0x00, 0x00, 0x02, 0x06, 0x01, 0x00, 0x04, 0x0b, 0x08, 0x00, 0x01, 0x00, 0x00, 0x00
        /*0020*/ 	.byte	0x00, 0x00, 0x00, 0x00


//--------------------- .nv.info._Z13i8gemm128x128PKaS0_Piiiiii --------------------------
	.section	.nv.info._Z13i8gemm128x128PKaS0_Piiiiii,"",@"SHT_CUDA_INFO"
	.sectionflags	@""
	.align	4


	//----- nvinfo : EIATTR_CUDA_API_VERSION
	.align		4
        /*0000*/ 	.byte	0x04, 0x37
        /*0002*/ 	.short	(.L_7 - .L_6)
.L_6:
        /*0004*/ 	.word	0x00000082


	//----- nvinfo : EIATTR_KPARAM_INFO
	.align		4
.L_7:
        /*0008*/ 	.byte	0x04, 0x17
        /*000a*/ 	.short	(.L_9 - .L_8)
.L_8:
        /*000c*/ 	.word	0x00000000
        /*0010*/ 	.short	0x0007
        /*0012*/ 	.short	0x0028
        /*0014*/ 	.byte	0x00, 0xf0, 0x11, 0x00


	//----- nvinfo : EIATTR_KPARAM_INFO
	.align		4
.L_9:
        /*0018*/ 	.byte	0x04, 0x17
        /*001a*/ 	.short	(.L_11 - .L_10)
.L_10:
        /*001c*/ 	.word	0x00000000
        /*0020*/ 	.short	0x0006
        /*0022*/ 	.short	0x0024
        /*0024*/ 	.byte	0x00, 0xf0, 0x11, 0x00


	//----- nvinfo : EIATTR_KPARAM_INFO
	.align		4
.L_11:
        /*0028*/ 	.byte	0x04, 0x17
        /*002a*/ 	.short	(.L_13 - .L_12)
.L_12:
        /*002c*/ 	.word	0x00000000
        /*0030*/ 	.short	0x0005
        /*0032*/ 	.short	0x0020
        /*0034*/ 	.byte	0x00, 0xf0, 0x11, 0x00


	//----- nvinfo : EIATTR_KPARAM_INFO
	.align		4
.L_13:
        /*0038*/ 	.byte	0x04, 0x17
        /*003a*/ 	.short	(.L_15 - .L_14)
.L_14:
        /*003c*/ 	.word	0x00000000
        /*0040*/ 	.short	0x0004
        /*0042*/ 	.short	0x001c
        /*0044*/ 	.byte	0x00, 0xf0, 0x11, 0x00


	//----- nvinfo : EIATTR_KPARAM_INFO
	.align		4
.L_15:
        /*0048*/ 	.byte	0x04, 0x17
        /*004a*/ 	.short	(.L_17 - .L_16)
.L_16:
        /*004c*/ 	.word	0x00000000
        /*0050*/ 	.short	0x0003
        /*0052*/ 	.short	0x0018
        /*0054*/ 	.byte	0x00, 0xf0, 0x11, 0x00


	//----- nvinfo : EIATTR_KPARAM_INFO
	.align		4
.L_17:
        /*0058*/ 	.byte	0x04, 0x17
        /*005a*/ 	.short	(.L_19 - .L_18)
.L_18:
        /*005c*/ 	.word	0x00000000
        /*0060*/ 	.short	0x0002
        /*0062*/ 	.short	0x0010
        /*0064*/ 	.byte	0x00, 0xf5, 0x21, 0x00


	//----- nvinfo : EIATTR_KPARAM_INFO
	.align		4
.L_19:
        /*0068*/ 	.byte	0x04, 0x17
        /*006a*/ 	.short	(.L_21 - .L_20)
.L_20:
        /*006c*/ 	.word	0x00000000
        /*0070*/ 	.short	0x0001
        /*0072*/ 	.short	0x0008
        /*0074*/ 	.byte	0x00, 0xf5, 0x21, 0x00


	//----- nvinfo : EIATTR_KPARAM_INFO
	.align		4
.L_21:
        /*0078*/ 	.byte	0x04, 0x17
        /*007a*/ 	.short	(.L_23 - .L_22)
.L_22:
        /*007c*/ 	.word	0x00000000
        /*0080*/ 	.short	0x0000
        /*0082*/ 	.short	0x0000
        /*0084*/ 	.byte	0x00, 0xf5, 0x21, 0x00


	//----- nvinfo : EIATTR_SPARSE_MMA_MASK
	.align		4
.L_23:
        /*0088*/ 	.byte	0x03, 0x50
        /*008a*/ 	.short	0x0000


	//----- nvinfo : EIATTR_WMMA_USED
	.align		4
        /*008c*/ 	.byte	0x01, 0x2b
	.zero		2


	//----- nvinfo : EIATTR_MAXREG_COUNT
	.align		4
        /*0090*/ 	.byte	0x03, 0x1b
        /*0092*/ 	.short	0x00ff


	//----- nvinfo : EIATTR_NUM_BARRIERS
	.align		4
        /*0094*/ 	.byte	0x02, 0x4c
        /*0096*/ 	.byte	0x01
	.zero		1


	//----- nvinfo : EIATTR_MERCURY_ISA_VERSION
	.align		4
        /*0098*/ 	.byte	0x03, 0x5f
        /*009a*/ 	.short	0x0101


	//----- nvinfo : EIATTR_VRC_CTA_INIT_COUNT
	.align		4
        /*009c*/ 	.byte	0x02, 0x4a
	.zero		1
	.zero		1


	//----- nvinfo : EIATTR_EXIT_INSTR_OFFSETS
	.align		4
        /*00a0*/ 	.byte	0x04, 0x1c
        /*00a2*/ 	.short	(.L_25 - .L_24)


	//   ....[0]....
.L_24:
        /*00a4*/ 	.word	0x00001760


	//----- nvinfo : EIATTR_CBANK_PARAM_SIZE
	.align		4
.L_25:
        /*00a8*/ 	.byte	0x03, 0x19
        /*00aa*/ 	.short	0x002c


	//----- nvinfo : EIATTR_PARAM_CBANK
	.align		4
        /*00ac*/ 	.byte	0x04, 0x0a
        /*00ae*/ 	.short	(.L_27 - .L_26)
	.align		4
.L_26:
        /*00b0*/ 	.word	index@(.nv.constant0._Z13i8gemm128x128PKaS0_Piiiiii)
        /*00b4*/ 	.short	0x0380
        /*00b6*/ 	.short	0x002c


	//----- nvinfo : EIATTR_SW_WAR
	.align		4
.L_27:
        /*00b8*/ 	.byte	0x04, 0x36
        /*00ba*/ 	.short	(.L_29 - .L_28)
.L_28:
        /*00bc*/ 	.word	0x00000008
.L_29:


//--------------------- .nv.callgraph             --------------------------
	.section	.nv.callgraph,"",@"SHT_CUDA_CALLGRAPH"
	.align	4
	.sectionentsize	8
	.align		4
        /*0000*/ 	.word	0x00000000
	.align		4
        /*0004*/ 	.word	0xffffffff
	.align		4
        /*0008*/ 	.word	0x00000000
	.align		4
        /*000c*/ 	.word	0xfffffffe
	.align		4
        /*0010*/ 	.word	0x00000000
	.align		4
        /*0014*/ 	.word	0xfffffffd
	.align		4
        /*0018*/ 	.word	0x00000000
	.align		4
        /*001c*/ 	.word	0xfffffffc


//--------------------- .text._Z13i8gemm128x128PKaS0_Piiiiii --------------------------
	.section	.text._Z13i8gemm128x128PKaS0_Piiiiii,"ax",@progbits
	.align	128
        .global         _Z13i8gemm128x128PKaS0_Piiiiii
        .type           _Z13i8gemm128x128PKaS0_Piiiiii,@function
        .size           _Z13i8gemm128x128PKaS0_Piiiiii,(.L_x_3 - _Z13i8gemm128x128PKaS0_Piiiiii)
        .other          _Z13i8gemm128x128PKaS0_Piiiiii,@"STO_CUDA_ENTRY STV_DEFAULT"
_Z13i8gemm128x128PKaS0_Piiiiii:
.text._Z13i8gemm128x128PKaS0_Piiiiii:
[----:B------:R-:W-:Y:S08]  /*0000*/  LDC R1, c[0x0][0x37c] ;  /* 0x0000df00ff017b82 */ /* 0x000ff00000000800 */
[----:B------:R-:W0:Y:S01]  /*0010*/  LDC R38, c[0x0][0x3a0] ;  /* 0x0000e800ff267b82 */ /* 0x000e220000000800 */
[----:B------:R-:W1:Y:S01]  /*0020*/  S2R R39, SR_TID.X ;  /* 0x0000000000277919 */ /* 0x000e620000002100 */
[----:B------:R-:W2:Y:S01]  /*0030*/  LDCU.64 UR10, c[0x0][0x358] ;  /* 0x00006b00ff0a77ac */ /* 0x000ea20008000a00 */
[----:B------:R-:W-:-:S02]  /*0040*/  CS2R R4, SRZ ;  /* 0x0000000000047805 */ /* 0x000fc4000001ff00 */
[----:B------:R-:W-:Y:S02]  /*0050*/  CS2R R6, SRZ ;  /* 0x0000000000067805 */ /* 0x000fe4000001ff00 */
[----:B------:R-:W-:Y:S02]  /*0060*/  CS2R R8, SRZ ;  /* 0x0000000000087805 */ /* 0x000fe4000001ff00 */
[----:B------:R-:W-:Y:S02]  /*0070*/  CS2R R10, SRZ ;  /* 0x00000000000a7805 */ /* 0x000fe4000001ff00 */
[----:B------:R-:W-:Y:S01]  /*0080*/  CS2R R12, SRZ ;  /* 0x00000000000c7805 */ /* 0x000fe2000001ff00 */
[----:B------:R-:W3:Y:S01]  /*0090*/  S2UR UR6, SR_CTAID.X ;  /* 0x00000000000679c3 */ /* 0x000ee20000002500 */
[----:B------:R-:W-:Y:S02]  /*00a0*/  CS2R R14, SRZ ;  /* 0x00000000000e7805 */ /* 0x000fe4000001ff00 */
[----:B------:R-:W-:-:S02]  /*00b0*/  CS2R R16, SRZ ;  /* 0x0000000000107805 */ /* 0x000fc4000001ff00 */
[----:B------:R-:W-:Y:S02]  /*00c0*/  CS2R R18, SRZ ;  /* 0x0000000000127805 */ /* 0x000fe4000001ff00 */
[----:B------:R-:W-:Y:S02]  /*00d0*/  CS2R R20, SRZ ;  /* 0x0000000000147805 */ /* 0x000fe4000001ff00 */
[----:B------:R-:W-:Y:S02]  /*00e0*/  CS2R R22, SRZ ;  /* 0x0000000000167805 */ /* 0x000fe4000001ff00 */
[----:B------:R-:W-:Y:S02]  /*00f0*/  CS2R R24, SRZ ;  /* 0x0000000000187805 */ /* 0x000fe4000001ff00 */
[----:B------:R-:W-:Y:S01]  /*0100*/  CS2R R26, SRZ ;  /* 0x00000000001a7805 */ /* 0x000fe2000001ff00 */
[----:B------:R-:W4:Y:S01]  /*0110*/  S2UR UR7, SR_CTAID.Y ;  /* 0x00000000000779c3 */ /* 0x000f220000002600 */
[----:B------:R-:W-:-:S02]  /*0120*/  CS2R R28, SRZ ;  /* 0x00000000001c7805 */ /* 0x000fc4000001ff00 */
[----:B------:R-:W-:Y:S02]  /*0130*/  CS2R R30, SRZ ;  /* 0x00000000001e7805 */ /* 0x000fe4000001ff00 */
[----:B------:R-:W-:Y:S02]  /*0140*/  CS2R R32, SRZ ;  /* 0x0000000000207805 */ /* 0x000fe4000001ff00 */
[----:B------:R-:W-:Y:S02]  /*0150*/  CS2R R34, SRZ ;  /* 0x0000000000227805 */ /* 0x000fe4000001ff00 */
[----:B0-----:R-:W-:Y:S01]  /*0160*/  ISETP.GE.AND P0, PT, R38, 0x1, PT ;  /* 0x000000012600780c */ /* 0x001fe20003f06270 */
[----:B---3--:R-:W-:Y:S01]  /*0170*/  USHF.L.U32 UR6, UR6, 0x7, URZ ;  /* 0x0000000706067899 */ /* 0x008fe200080006ff */
[C---:B-1----:R-:W-:Y:S02]  /*0180*/  SHF.R.U64 R37, R39.reuse, 0x5, RZ ;  /* 0x0000000527257819 */ /* 0x042fe400000012ff */
[----:B------:R-:W-:-:S02]  /*0190*/  SHF.R.U64 R47, R39, 0x7, RZ ;  /* 0x00000007272f7819 */ /* 0x000fc400000012ff */
[----:B------:R-:W-:Y:S01]  /*01a0*/  LOP3.LUT R40, R37, 0x3, RZ, 0xc0, !PT ;  /* 0x0000000325287812 */ /* 0x000fe200078ec0ff */
[----:B----4-:R-:W-:-:S06]  /*01b0*/  USHF.L.U32 UR7, UR7, 0x7, URZ ;  /* 0x0000000707077899 */ /* 0x010fcc00080006ff */
[----:B--2---:R-:W-:Y:S06]  /*01c0*/  @!P0 BRA `(.L_x_0) ;  /* 0x0000000c004c8947 */ /* 0x004fec0003800000 */
[----:B------:R-:W0:Y:S01]  /*01d0*/  LDC R0, c[0x0][0x39c] ;  /* 0x0000e700ff007b82 */ /* 0x000e220000000800 */
[----:B------:R-:W1:Y:S01]  /*01e0*/  LDCU.128 UR12, c[0x0][0x380] ;  /* 0x00007000ff0c77ac */ /* 0x000e620008000c00 */
[----:B------:R-:W-:Y:S01]  /*01f0*/  IMAD R54, R38, UR6, RZ ;  /* 0x0000000626367c24 */ /* 0x000fe2000f8e02ff */
[C---:B------:R-:W-:Y:S01]  /*0200*/  LOP3.LUT R3, R39.reuse, 0x7f, RZ, 0xc0, !PT ;  /* 0x0000007f27037812 */ /* 0x040fe200078ec0ff */
[----:B------:R-:W-:Y:S01]  /*0210*/  IMAD.MOV.U32 R55, RZ, RZ, RZ ;  /* 0x000000ffff377224 */ /* 0x000fe200078e00ff */
[----:B------:R-:W-:Y:S01]  /*0220*/  UMOV UR4, UR7 ;  /* 0x0000000700047c82 */ /* 0x000fe20008000000 */
[----:B------:R-:W-:Y:S01]  /*0230*/  UMOV UR5, URZ ;  /* 0x000000ff00057c82 */ /* 0x000fe20008000000 */
[----:B------:R-:W-:Y:S01]  /*0240*/  LOP3.LUT R46, R39, 0x3e0, RZ, 0xc0, !PT ;  /* 0x000003e0272e7812 */ /* 0x000fe200078ec0ff */
[----:B------:R-:W2:Y:S01]  /*0250*/  S2UR UR8, SR_CgaCtaId ;  /* 0x00000000000879c3 */ /* 0x000ea20000008800 */
[----:B------:R-:W-:Y:S01]  /*0260*/  IMAD.WIDE.U32 R54, R37, R38, R54 ;  /* 0x0000002625367225 */ /* 0x000fe200078e0036 */
[----:B------:R-:W-:-:S02]  /*0270*/  LOP3.LUT R37, R39, 0xc00, RZ, 0xfc, !PT ;  /* 0x00000c0027257812 */ /* 0x000fc400078efcff */
[----:B------:R-:W-:Y:S02]  /*0280*/  CS2R R34, SRZ ;  /* 0x0000000000227805 */ /* 0x000fe4000001ff00 */
[C---:B------:R-:W-:Y:S01]  /*0290*/  IADD3 R41, PT, PT, R39.reuse, 0xe00, RZ ;  /* 0x00000e0027297810 */ /* 0x040fe20007ffe0ff */
[----:B------:R-:W-:Y:S01]  /*02a0*/  VIADD R36, R39, 0xa00 ;  /* 0x00000a0027247836 */ /* 0x000fe20000000000 */
[----:B------:R-:W-:Y:S02]  /*02b0*/  LOP3.LUT R42, R37, 0xf80, RZ, 0xc0, !PT ;  /* 0x00000f80252a7812 */ /* 0x000fe400078ec0ff */
[----:B------:R-:W-:Y:S02]  /*02c0*/  CS2R R32, SRZ ;  /* 0x0000000000207805 */ /* 0x000fe4000001ff00 */
[----:B------:R-:W-:Y:S02]  /*02d0*/  LOP3.LUT R48, R41, 0x1f80, RZ, 0xc0, !PT ;  /* 0x00001f8029307812 */ /* 0x000fe400078ec0ff */
[----:B------:R-:W-:-:S02]  /*02e0*/  CS2R R30, SRZ ;  /* 0x00000000001e7805 */ /* 0x000fc4000001ff00 */
[----:B------:R-:W-:Y:S02]  /*02f0*/  LOP3.LUT R36, R36, 0xf80, RZ, 0xc0, !PT ;  /* 0x00000f8024247812 */ /* 0x000fe400078ec0ff */
[----:B------:R-:W-:Y:S02]  /*0300*/  CS2R R28, SRZ ;  /* 0x00000000001c7805 */ /* 0x000fe4000001ff00 */
[----:B------:R-:W-:Y:S02]  /*0310*/  CS2R R26, SRZ ;  /* 0x00000000001a7805 */ /* 0x000fe4000001ff00 */
[----:B------:R-:W-:Y:S02]  /*0320*/  CS2R R24, SRZ ;  /* 0x0000000000187805 */ /* 0x000fe4000001ff00 */
[----:B------:R-:W-:Y:S02]  /*0330*/  CS2R R22, SRZ ;  /* 0x0000000000167805 */ /* 0x000fe4000001ff00 */
[----:B------:R-:W-:Y:S01]  /*0340*/  CS2R R20, SRZ ;  /* 0x0000000000147805 */ /* 0x000fe2000001ff00 */
[----:B0-----:R-:W-:Y:S01]  /*0350*/  IMAD.WIDE.U32 R56, R47, R0, UR4 ;  /* 0x000000042f387e25 */ /* 0x001fe2000f8e0000 */
[----:B------:R-:W-:Y:S01]  /*0360*/  SHF.R.S32.HI R2, RZ, 0x1f, R0 ;  /* 0x0000001fff027819 */ /* 0x000fe20000011400 */
[----:B------:R-:W-:Y:S01]  /*0370*/  UMOV UR4, 0x400 ;  /* 0x0000040000047882 */ /* 0x000fe20000000000 */
[----:B------:R-:W-:-:S02]  /*0380*/  CS2R R18, SRZ ;  /* 0x0000000000127805 */ /* 0x000fc4000001ff00 */
[----:B------:R-:W-:Y:S02]  /*0390*/  CS2R R16, SRZ ;  /* 0x0000000000107805 */ /* 0x000fe4000001ff00 */
[----:B-1----:R-:W-:Y:S01]  /*03a0*/  IADD3 R56, P0, P1, R56, UR14, R3 ;  /* 0x0000000e38387c10 */ /* 0x002fe2000f91e003 */
[----:B------:R-:W-:Y:S01]  /*03b0*/  IMAD R2, R2, R47, R57 ;  /* 0x0000002f02027224 */ /* 0x000fe200078e0239 */
[----:B------:R-:W-:Y:S01]  /*03c0*/  LOP3.LUT R3, R39, 0x1f, RZ, 0xc0, !PT ;  /* 0x0000001f27037812 */ /* 0x000fe200078ec0ff */
[----:B--2---:R-:W-:Y:S01]  /*03d0*/  ULEA UR5, UR8, UR4, 0x18 ;  /* 0x0000000408057291 */ /* 0x004fe2000f8ec0ff */
[----:B------:R-:W-:Y:S02]  /*03e0*/  CS2R R14, SRZ ;  /* 0x00000000000e7805 */ /* 0x000fe4000001ff00 */
[----:B------:R-:W-:Y:S02]  /*03f0*/  CS2R R12, SRZ ;  /* 0x00000000000c7805 */ /* 0x000fe4000001ff00 */
[----:B------:R-:W-:Y:S01]  /*0400*/  IADD3 R54, P2, P3, R54, UR12, R3 ;  /* 0x0000000c36367c10 */ /* 0x000fe2000fb5e003 */
[----:B------:R-:W-:Y:S01]  /*0410*/  UMOV UR4, URZ ;  /* 0x000000ff00047c82 */ /* 0x000fe20008000000 */
[----:B------:R-:W-:Y:S01]  /*0420*/  IADD3.X R57, PT, PT, R2, UR15, RZ, P0, P1 ;  /* 0x0000000f02397c10 */ /* 0x000fe200087e24ff */
[----:B------:R-:W-:-:S02]  /*0430*/  UIADD3 UR8, UPT, UPT, UR5, 0x1000, URZ ;  /* 0x0000100005087890 */ /* 0x000fc4000fffe0ff */
[----:B------:R-:W-:Y:S01]  /*0440*/  IADD3 R46, PT, PT, R46, UR5, R3 ;  /* 0x000000052e2e7c10 */ /* 0x000fe2000fffe003 */
[C---:B------:R-:W-:Y:S01]  /*0450*/  VIADD R3, R39.reuse, 0x600 ;  /* 0x0000060027037836 */ /* 0x040fe20000000000 */
[----:B------:R-:W-:Y:S01]  /*0460*/  IADD3 R2, PT, PT, R39, 0x200, RZ ;  /* 0x0000020027027810 */ /* 0x000fe20007ffe0ff */
[----:B------:R-:W-:Y:S01]  /*0470*/  VIADD R55, R55, UR4 ;  /* 0x0000000437377c36 */ /* 0x000fe20008000000 */
[----:B------:R-:W-:Y:S02]  /*0480*/  CS2R R10, SRZ ;  /* 0x00000000000a7805 */ /* 0x000fe4000001ff00 */
[----:B------:R-:W-:Y:S02]  /*0490*/  CS2R R8, SRZ ;  /* 0x0000000000087805 */ /* 0x000fe4000001ff00 */
[----:B------:R-:W-:Y:S02]  /*04a0*/  LOP3.LUT R2, R2, 0x780, RZ, 0xc0, !PT ;  /* 0x0000078002027812 */ /* 0x000fe400078ec0ff */
[----:B------:R-:W-:-:S02]  /*04b0*/  CS2R R6, SRZ ;  /* 0x0000000000067805 */ /* 0x000fc4000001ff00 */
[----:B------:R-:W-:Y:S02]  /*04c0*/  LOP3.LUT R44, R3, 0xf80, RZ, 0xc0, !PT ;  /* 0x00000f80032c7812 */ /* 0x000fe400078ec0ff */
[----:B------:R-:W-:Y:S02]  /*04d0*/  CS2R R4, SRZ ;  /* 0x0000000000047805 */ /* 0x000fe4000001ff00 */
[----:B------:R-:W-:Y:S01]  /*04e0*/  IADD3.X R55, PT, PT, R55, UR13, RZ, P2, P3 ;  /* 0x0000000d37377c10 */ /* 0x000fe200097e64ff */
[----:B------:R-:W-:Y:S01]  /*04f0*/  UMOV UR4, URZ ;  /* 0x000000ff00047c82 */ /* 0x000fe20008000000 */
[----:B------:R-:W-:Y:S02]  /*0500*/  LEA R47, R47, UR5, 0x9 ;  /* 0x000000052f2f7c11 */ /* 0x000fe4000f8e48ff */
[--C-:B------:R-:W-:Y:S02]  /*0510*/  LOP3.LUT R45, R2, 0x7f, R39.reuse, 0xf8, !PT ;  /* 0x0000007f022d7812 */ /* 0x100fe400078ef827 */
[----:B------:R-:W-:-:S02]  /*0520*/  LOP3.LUT R44, R44, 0x7f, R39, 0xf8, !PT ;  /* 0x0000007f2c2c7812 */ /* 0x000fc400078ef827 */
[--C-:B------:R-:W-:Y:S02]  /*0530*/  LOP3.LUT R43, R36, 0x7f, R39.reuse, 0xf8, !PT ;  /* 0x0000007f242b7812 */ /* 0x100fe400078ef827 */
[--C-:B------:R-:W-:Y:S02]  /*0540*/  LOP3.LUT R42, R42, 0x7f, R39.reuse, 0xf8, !PT ;  /* 0x0000007f2a2a7812 */ /* 0x100fe400078ef827 */
[----:B------:R-:W-:Y:S02]  /*0550*/  LOP3.LUT R41, R48, 0x7f, R39, 0xf8, !PT ;  /* 0x0000007f30297812 */ /* 0x000fe400078ef827 */
[----:B------:R-:W-:-:S07]  /*0560*/  LEA R40, R40, UR8, 0x4 ;  /* 0x0000000828287c11 */ /* 0x000fce000f8e20ff */
.L_x_1:
[----:B------:R-:W2:Y:S01]  /*0570*/  LDG.E.U8 R53, desc[UR10][R54.64] ;  /* 0x0000000a36357981 */ /* 0x000ea2000c1e1100 */
[----:B------:R-:W-:-:S03]  /*0580*/  IMAD.WIDE.U32 R48, R38, 0x10, R54 ;  /* 0x0000001026307825 */ /* 0x000fc600078e0036 */
[----:B------:R-:W3:Y:S01]  /*0590*/  LDG.E.U8 R50, desc[UR10][R56.64] ;  /* 0x0000000a38327981 */ /* 0x000ee2000c1e1100 */
[----:B------:R-:W-:-:S03]  /*05a0*/  IMAD.WIDE R36, R0, 0x4, R56 ;  /* 0x0000000400247825 */ /* 0x000fc600078e0238 */
[----:B------:R0:W4:Y:S04]  /*05b0*/  LDG.E.U8 R51, desc[UR10][R48.64] ;  /* 0x0000000a30337981 */ /* 0x000128000c1e1100 */
[----:B------:R1:W5:Y:S01]  /*05c0*/  LDG.E.U8 R58, desc[UR10][R36.64] ;  /* 0x0000000a243a7981 */ /* 0x000362000c1e1100 */
[----:B0-----:R-:W-:-:S04]  /*05d0*/  IMAD.WIDE.U32 R48, R38, 0x10, R48 ;  /* 0x0000001026307825 */ /* 0x001fc800078e0030 */
[C---:B------:R-:W-:Y:S01]  /*05e0*/  IMAD.WIDE R2, R0.reuse, 0x4, R36 ;  /* 0x0000000400027825 */ /* 0x040fe200078e0224 */
[----:B------:R0:W5:Y:S04]  /*05f0*/  LDG.E.U8 R61, desc[UR10][R48.64] ;  /* 0x0000000a303d7981 */ /* 0x000168000c1e1100 */
[----:B------:R5:W5:Y:S01]  /*0600*/  LDG.E.U8 R60, desc[UR10][R2.64] ;  /* 0x0000000a023c7981 */ /* 0x000b62000c1e1100 */
[----:B-1----:R-:W-:-:S03]  /*0610*/  IMAD.WIDE R36, R0, 0x4, R2 ;  /* 0x0000000400247825 */ /* 0x002fc600078e0202 */
[----:B--2---:R1:W-:Y:S04]  /*0620*/  STS.U8 [R46], R53 ;  /* 0x000000352e007388 */ /* 0x0043e80000000000 */
[----:B---3--:R-:W-:Y:S01]  /*0630*/  STS.U8 [R39+UR8], R50 ;  /* 0x0000003227007988 */ /* 0x008fe20008000008 */
[----:B-1----:R-:W-:-:S03]  /*0640*/  IMAD.WIDE.U32 R52, R38, 0x10, R48 ;  /* 0x0000001026347825 */ /* 0x002fc600078e0030 */
[----:B----4-:R1:W-:Y:S01]  /*0650*/  STS.U8 [R46+0x200], R51 ;  /* 0x000200332e007388 */ /* 0x0103e20000000000 */
[----:B0-----:R-:W-:-:S03]  /*0660*/  IMAD.WIDE R48, R0, 0x4, R36 ;  /* 0x0000000400307825 */ /* 0x001fc600078e0224 */
[----:B------:R-:W2:Y:S01]  /*0670*/  LDG.E.U8 R59, desc[UR10][R52.64] ;  /* 0x0000000a343b7981 */ /* 0x000ea2000c1e1100 */
[----:B-1----:R-:W-:-:S03]  /*0680*/  IMAD.WIDE.U32 R50, R38, 0x10, R52 ;  /* 0x0000001026327825 */ /* 0x002fc600078e0034 */
[----:B-----5:R0:W-:Y:S04]  /*0690*/  STS.U8 [R45+UR5+0x1000], R58 ;  /* 0x0010003a2d007988 */ /* 0x0201e80008000005 */
[----:B------:R1:W3:Y:S01]  /*06a0*/  LDG.E.U8 R52, desc[UR10][R48.64] ;  /* 0x0000000a30347981 */ /* 0x0002e2000c1e1100 */
[----:B------:R-:W-:-:S03]  /*06b0*/  IMAD.WIDE.U32 R2, R38, 0x10, R50 ;  /* 0x0000001026027825 */ /* 0x000fc600078e0032 */
[----:B------:R4:W-:Y:S04]  /*06c0*/  STS.U8 [R46+0x400], R61 ;  /* 0x0004003d2e007388 */ /* 0x0009e80000000000 */
[----:B0-----:R-:W5:Y:S01]  /*06d0*/  LDG.E.U8 R58, desc[UR10][R50.64] ;  /* 0x0000000a323a7981 */ /* 0x001f62000c1e1100 */
[----:B-1----:R-:W-:-:S03]  /*06e0*/  IMAD.WIDE R48, R0, 0x4, R48 ;  /* 0x0000000400307825 */ /* 0x002fc600078e0230 */
[----:B----4-:R0:W4:Y:S04]  /*06f0*/  LDG.E.U8 R61, desc[UR10][R36.64] ;  /* 0x0000000a243d7981 */ /* 0x010128000c1e1100 */
[----:B------:R1:W3:Y:S04]  /*0700*/  LDG.E.U8 R51, desc[UR10][R2.64] ;  /* 0x0000000a02337981 */ /* 0x0002e8000c1e1100 */
[----:B------:R1:W-:Y:S01]  /*0710*/  STS.U8 [R39+UR8+0x400], R60 ;  /* 0x0004003c27007988 */ /* 0x0003e20008000008 */
[----:B0-----:R-:W-:-:S03]  /*0720*/  IMAD.WIDE R36, R0, 0x4, R48 ;  /* 0x0000000400247825 */ /* 0x001fc600078e0230 */
[----:B------:R-:W3:Y:S01]  /*0730*/  LDG.E.U8 R50, desc[UR10][R48.64] ;  /* 0x0000000a30327981 */ /* 0x000ee2000c1e1100 */
[----:B-1----:R-:W-:-:S03]  /*0740*/  IMAD.WIDE.U32 R2, R38, 0x10, R2 ;  /* 0x0000001026027825 */ /* 0x002fc600078e0002 */
[----:B------:R0:W3:Y:S04]  /*0750*/  LDG.E.U8 R60, desc[UR10][R36.64] ;  /* 0x0000000a243c7981 */ /* 0x0000e8000c1e1100 */
[----:B------:R1:W3:Y:S01]  /*0760*/  LDG.E.U8 R53, desc[UR10][R2.64] ;  /* 0x0000000a02357981 */ /* 0x0002e2000c1e1100 */
[----:B0-----:R-:W-:-:S04]  /*0770*/  IMAD.WIDE R36, R0, 0x4, R36 ;  /* 0x0000000400247825 */ /* 0x001fc800078e0224 */
[----:B-1----:R-:W-:Y:S02]  /*0780*/  IMAD.WIDE.U32 R2, R38, 0x10, R2 ;  /* 0x0000001026027825 */ /* 0x002fe400078e0002 */
[----:B------:R-:W3:Y:S04]  /*0790*/  LDG.E.U8 R36, desc[UR10][R36.64] ;  /* 0x0000000a24247981 */ /* 0x000ee8000c1e1100 */
[----:B------:R0:W3:Y:S02]  /*07a0*/  LDG.E.U8 R3, desc[UR10][R2.64] ;  /* 0x0000000a02037981 */ /* 0x0000e4000c1e1100 */
[----:B0-----:R-:W0:Y:S02]  /*07b0*/  S2R R2, SR_LANEID ;  /* 0x0000000000027919 */ /* 0x001e240000000000 */
[----:B0-----:R-:W-:Y:S01]  /*07c0*/  IMAD.SHL.U32 R48, R2, 0x4, RZ ;  /* 0x0000000402307824 */ /* 0x001fe200078e00ff */
[----:B------:R-:W-:-:S04]  /*07d0*/  SHF.R.U32.HI R49, RZ, 0x2, R2 ;  /* 0x00000002ff317819 */ /* 0x000fc80000011602 */
[----:B------:R-:W-:-:S04]  /*07e0*/  LOP3.LUT R48, R48, 0xc, RZ, 0xe2, !PT ;  /* 0x0000000c30307812 */ /* 0x000fc800078ee2ff */
[----:B------:R-:W-:Y:S02]  /*07f0*/  LEA R49, R48, R49, 0x7 ;  /* 0x0000003130317211 */ /* 0x000fe400078e38ff */
[----:B------:R-:W-:Y:S01]  /*0800*/  LOP3.LUT R2, R2, 0xf, RZ, 0xc0, !PT ;  /* 0x0000000f02027812 */ /* 0x000fe200078ec0ff */
[----:B--2---:R-:W-:Y:S04]  /*0810*/  STS.U8 [R46+0x600], R59 ;  /* 0x0006003b2e007388 */ /* 0x004fe80000000000 */
[----:B----4-:R-:W-:Y:S04]  /*0820*/  STS.U8 [R44+UR5+0x1000], R61 ;  /* 0x0010003d2c007988 */ /* 0x010fe80008000005 */
[----:B-----5:R-:W-:Y:S04]  /*0830*/  STS.U8 [R46+0x800], R58 ;  /* 0x0008003a2e007388 */ /* 0x020fe80000000000 */
[----:B---3--:R-:W-:Y:S04]  /*0840*/  STS.U8 [R39+UR8+0x800], R52 ;  /* 0x0008003427007988 */ /* 0x008fe80008000008 */
[----:B------:R-:W-:Y:S04]  /*0850*/  STS.U8 [R46+0xa00], R51 ;  /* 0x000a00332e007388 */ /* 0x000fe80000000000 */
[----:B------:R0:W-:Y:S04]  /*0860*/  STS.U8 [R43+UR5+0x1000], R50 ;  /* 0x001000322b007988 */ /* 0x0001e80008000005 */
[----:B------:R-:W-:Y:S04]  /*0870*/  STS.U8 [R46+0xc00], R53 ;  /* 0x000c00352e007388 */ /* 0x000fe80000000000 */
[----:B------:R1:W-:Y:S04]  /*0880*/  STS.U8 [R42+UR5+0x1000], R60 ;  /* 0x0010003c2a007988 */ /* 0x0003e80008000005 */
[----:B------:R2:W-:Y:S04]  /*0890*/  STS.U8 [R46+0xe00], R3 ;  /* 0x000e00032e007388 */ /* 0x0005e80000000000 */
[----:B------:R-:W-:Y:S01]  /*08a0*/  STS.U8 [R41+UR5+0x1000], R36 ;  /* 0x0010002429007988 */ /* 0x000fe20008000005 */
[C---:B0-----:R-:W-:Y:S01]  /*08b0*/  IMAD.IADD R50, R40.reuse, 0x1, R49 ;  /* 0x0000000128327824 */ /* 0x041fe200078e0231 */
[----:B------:R-:W-:Y:S06]  /*08c0*/  BAR.SYNC.DEFER_BLOCKING 0x0 ;  /* 0x0000000000007b1d */ /* 0x000fec0000010000 */
[----:B------:R-:W-:Y:S04]  /*08d0*/  LDS.U8 R52, [R50+0x100] ;  /* 0x0001000032347984 */ /* 0x000fe80000000000 */
[----:B------:R-:W0:Y:S04]  /*08e0*/  LDS.U8 R61, [R50+0x180] ;  /* 0x00018000323d7984 */ /* 0x000e280000000000 */
[----:B------:R-:W-:Y:S04]  /*08f0*/  LDS.U8 R58, [R50] ;  /* 0x00000000323a7984 */ /* 0x000fe80000000000 */
[----:B------:R-:W3:Y:S04]  /*0900*/  LDS.U8 R59, [R50+0x80] ;  /* 0x00008000323b7984 */ /* 0x000ee80000000000 */
[----:B------:R-:W-:Y:S04]  /*0910*/  LDS.U8 R48, [R50+0x108] ;  /* 0x0001080032307984 */ /* 0x000fe80000000000 */
[----:B------:R-:W4:Y:S04]  /*0920*/  LDS.U8 R51, [R50+0x188] ;  /* 0x0001880032337984 */ /* 0x000f280000000000 */
[----:B------:R-:W-:Y:S04]  /*0930*/  LDS.U8 R36, [R50+0x8] ;  /* 0x0000080032247984 */ /* 0x000fe80000000000 */
[----:B------:R-:W5:Y:S01]  /*0940*/  LDS.U8 R37, [R50+0x88] ;  /* 0x0000880032257984 */ /* 0x000f620000000000 */
[----:B-1----:R-:W-:-:S05]  /*0950*/  IADD3 R60, PT, PT, R40, 0x40, RZ ;  /* 0x00000040283c7810 */ /* 0x002fca0007ffe0ff */
[----:B--2---:R-:W-:-:S05]  /*0960*/  IMAD.IADD R3, R60, 0x1, R49 ;  /* 0x000000013c037824 */ /* 0x004fca00078e0231 */
[----:B------:R-:W-:Y:S01]  /*0970*/  LDS.U8 R50, [R3+0x108] ;  /* 0x0001080003327984 */ /* 0x000fe20000000000 */
[----:B0-----:R-:W-:-:S03]  /*0980*/  IMAD R53, R61, 0x100, R52 ;  /* 0x000001003d357824 */ /* 0x001fc600078e0234 */
[----:B------:R-:W-:Y:S04]  /*0990*/  LDS.U8 R52, [R3] ;  /* 0x0000000003347984 */ /* 0x000fe80000000000 */
[----:B------:R-:W0:Y:S01]  /*09a0*/  LDS.U8 R61, [R3+0x80] ;  /* 0x00008000033d7984 */ /* 0x000e220000000000 */
[----:B---3--:R-:W-:-:S03]  /*09b0*/  LEA R58, R59, R58, 0x8 ;  /* 0x0000003a3b3a7211 */ /* 0x008fc600078e40ff */
[----:B------:R-:W-:Y:S01]  /*09c0*/  LDS.U8 R59, [R3+0x100] ;  /* 0x00010000033b7984 */ /* 0x000fe20000000000 */
[----:B----4-:R-:W-:-:S03]  /*09d0*/  IMAD R51, R51, 0x100, R48 ;  /* 0x0000010033337824 */ /* 0x010fc600078e0230 */
[----:B------:R-:W1:Y:S01]  /*09e0*/  LDS.U8 R48, [R3+0x180] ;  /* 0x0001800003307984 */ /* 0x000e620000000000 */
[----:B------:R-:W-:Y:S02]  /*09f0*/  PRMT R58, R58, 0x5410, R53 ;  /* 0x000054103a3a7816 */ /* 0x000fe40000000035 */
[----:B-----5:R-:W-:Y:S02]  /*0a00*/  LEA R36, R37, R36, 0x8 ;  /* 0x0000002425247211 */ /* 0x020fe400078e40ff */
[----:B------:R-:W2:Y:S02]  /*0a10*/  LDS.U8 R37, [R3+0x188] ;  /* 0x0001880003257984 */ /* 0x000ea40000000000 */
[----:B------:R-:W-:Y:S02]  /*0a20*/  PRMT R53, R36, 0x5410, R51 ;  /* 0x0000541024357816 */ /* 0x000fe40000000033 */
[----:B------:R-:W-:Y:S04]  /*0a30*/  LDS.U8 R51, [R3+0x8] ;  /* 0x0000080003337984 */ /* 0x000fe80000000000 */
[----:B------:R-:W3:Y:S01]  /*0a40*/  LDS.U8 R36, [R3+0x88] ;  /* 0x0000880003247984 */ /* 0x000ee20000000000 */
[----:B0-----:R-:W-:Y:S01]  /*0a50*/  LEA R52, R61, R52, 0x8 ;  /* 0x000000343d347211 */ /* 0x001fe200078e40ff */
[----:B-1----:R-:W-:Y:S01]  /*0a60*/  IMAD R61, R48, 0x100, R59 ;  /* 0x00000100303d7824 */ /* 0x002fe200078e023b */
[----:B------:R-:W-:-:S02]  /*0a70*/  SHF.R.U32.HI R48, RZ, 0x3, R2 ;  /* 0x00000003ff307819 */ /* 0x000fc40000011602 */
[----:B------:R-:W-:-:S04]  /*0a80*/  LOP3.LUT R59, R2, 0x7, RZ, 0xc0, !PT ;  /* 0x00000007023b7812 */ /* 0x000fc800078ec0ff */
[----:B------:R-:W-:Y:S02]  /*0a90*/  LEA R48, R48, R59, 0x3 ;  /* 0x0000003b30307211 */ /* 0x000fe400078e18ff */
[----:B--2---:R-:W-:Y:S01]  /*0aa0*/  LEA R50, R37, R50, 0x8 ;  /* 0x0000003225327211 */ /* 0x004fe200078e40ff */
[----:B------:R-:W-:-:S05]  /*0ab0*/  VIADD R37, R47, 0x800 ;  /* 0x000008002f257836 */ /* 0x000fca0000000000 */
[----:B------:R-:W-:Y:S01]  /*0ac0*/  LEA R2, R48, R37, 0x5 ;  /* 0x0000002530027211 */ /* 0x000fe200078e28ff */
[----:B---3--:R-:W-:Y:S02]  /*0ad0*/  IMAD R51, R36, 0x100, R51 ;  /* 0x0000010024337824 */ /* 0x008fe400078e0233 */
[----:B------:R-:W-:-:S03]  /*0ae0*/  IMAD R36, R48, 0x20, R47 ;  /* 0x0000002030247824 */ /* 0x000fc600078e022f */
[----:B------:R-:W0:Y:S04]  /*0af0*/  LDSM.16.M88.2 R2, [R2] ;  /* 0x000000000202783b */ /* 0x000e280000000100 */
[----:B------:R-:W1:Y:S01]  /*0b00*/  LDSM.16.M88.2 R36, [R36] ;  /* 0x000000002424783b */ /* 0x000e620000000100 */
[----:B------:R-:W-:Y:S02]  /*0b10*/  PRMT R52, R52, 0x5410, R61 ;  /* 0x0000541034347816 */ /* 0x000fe4000000003d */
[----:B------:R-:W-:-:S05]  /*0b20*/  PRMT R50, R51, 0x5410, R50 ;  /* 0x0000541033327816 */ /* 0x000fca0000000032 */
[-C--:B0-----:R-:W-:Y:S08]  /*0b30*/  IMMA.16816.S8.S8 R28, R2.ROW, R52.reuse.COL, R28 ;  /* 0x00000034021c7237 */ /* 0x081ff0000040541c */
[----:B-1----:R-:W-:Y:S01]  /*0b40*/  IMMA.16816.S8.S8 R12, R36.ROW, R52.COL, R12 ;  /* 0x00000034240c7237 */ /* 0x002fe2000040540c */
[----:B------:R-:W-:-:S07]  /*0b50*/  IADD3 R52, PT, PT, R40, 0x800, RZ ;  /* 0x0000080028347810 */ /* 0x000fce0007ffe0ff */
[C---:B------:R-:W-:Y:S08]  /*0b60*/  IMMA.16816.S8.S8 R4, R36.reuse.ROW, R58.COL, R4 ;  /* 0x0000003a24047237 */ /* 0x040ff00000405404 */
[C---:B------:R-:W-:Y:S08]  /*0b70*/  IMMA.16816.S8.S8 R8, R36.reuse.ROW, R53.COL, R8 ;  /* 0x0000003524087237 */ /* 0x040ff00000405408 */
[----:B------:R-:W-:Y:S01]  /*0b80*/  IMMA.16816.S8.S8 R16, R36.ROW, R50.COL, R16 ;  /* 0x0000003224107237 */ /* 0x000fe20000405410 */
[----:B------:R-:W-:-:S05]  /*0b90*/  IMAD.IADD R36, R52, 0x1, R49 ;  /* 0x0000000134247824 */ /* 0x000fca00078e0231 */
[----:B------:R-:W-:Y:S02]  /*0ba0*/  LDS.U8 R37, [R36+0x180] ;  /* 0x0001800024257984 */ /* 0x000fe40000000000 */
[C---:B------:R-:W-:Y:S02]  /*0bb0*/  IMMA.16816.S8.S8 R20, R2.reuse.ROW, R58.COL, R20 ;  /* 0x0000003a02147237 */ /* 0x040fe40000405414 */
[----:B------:R-:W-:Y:S06]  /*0bc0*/  LDS.U8 R58, [R36] ;  /* 0x00000000243a7984 */ /* 0x000fec0000000000 */
[C---:B------:R-:W-:Y:S01]  /*0bd0*/  IMMA.16816.S8.S8 R24, R2.reuse.ROW, R53.COL, R24 ;  /* 0x0000003502187237 */ /* 0x040fe20000405418 */
[----:B------:R-:W-:Y:S07]  /*0be0*/  LDS.U8 R53, [R36+0x8] ;  /* 0x0000080024357984 */ /* 0x000fee0000000000 */
[----:B------:R-:W-:Y:S01]  /*0bf0*/  IMMA.16816.S8.S8 R32, R2.ROW, R50.COL, R32 ;  /* 0x0000003202207237 */ /* 0x000fe20000405420 */
[----:B------:R-:W0:Y:S04]  /*0c00*/  LDS.U8 R3, [R36+0x80] ;  /* 0x0000800024037984 */ /* 0x000e280000000000 */
[----:B------:R-:W1:Y:S04]  /*0c10*/  LDS.U8 R2, [R36+0x100] ;  /* 0x0001000024027984 */ /* 0x000e680000000000 */
[----:B------:R-:W2:Y:S01]  /*0c20*/  LDS.U8 R50, [R36+0x88] ;  /* 0x0000880024327984 */ /* 0x000ea20000000000 */
[----:B------:R-:W-:-:S05]  /*0c30*/  IADD3 R52, PT, PT, R40, 0x840, RZ ;  /* 0x0000084028347810 */ /* 0x000fca0007ffe0ff */
[----:B------:R-:W-:-:S05]  /*0c40*/  IMAD.IADD R59, R52, 0x1, R49 ;  /* 0x00000001343b7824 */ /* 0x000fca00078e0231 */
[----:B------:R-:W-:Y:S04]  /*0c50*/  LDS.U8 R52, [R59] ;  /* 0x000000003b347984 */ /* 0x000fe80000000000 */
[----:B------:R-:W3:Y:S04]  /*0c60*/  LDS.U8 R49, [R59+0x80] ;  /* 0x000080003b317984 */ /* 0x000ee80000000000 */
[----:B------:R-:W-:Y:S01]  /*0c70*/  LDS.U8 R51, [R59+0x180] ;  /* 0x000180003b337984 */ /* 0x000fe20000000000 */
[----:B0-----:R-:W-:Y:S01]  /*0c80*/  LEA R58, R3, R58, 0x8 ;  /* 0x0000003a033a7211 */ /* 0x001fe200078e40ff */
[----:B-1----:R-:W-:-:S02]  /*0c90*/  IMAD R3, R37, 0x100, R2 ;  /* 0x0000010025037824 */ /* 0x002fc400078e0202 */
[----:B------:R-:W-:Y:S01]  /*0ca0*/  LDS.U8 R2, [R36+0x108] ;  /* 0x0001080024027984 */ /* 0x000fe20000000000 */
[----:B--2---:R-:W-:-:S03]  /*0cb0*/  LEA R53, R50, R53, 0x8 ;  /* 0x0000003532357211 */ /* 0x004fc600078e40ff */
[----:B------:R-:W0:Y:S04]  /*0cc0*/  LDS.U8 R37, [R36+0x188] ;  /* 0x0001880024257984 */ /* 0x000e280000000000 */
[----:B------:R-:W1:Y:S01]  /*0cd0*/  LDS.U8 R50, [R59+0x100] ;  /* 0x000100003b327984 */ /* 0x000e620000000000 */
[----:B---3--:R-:W-:Y:S01]  /*0ce0*/  LEA R52, R49, R52, 0x8 ;  /* 0x0000003431347211 */ /* 0x008fe200078e40ff */
[----:B------:R-:W-:-:S04]  /*0cf0*/  VIADD R49, R47, 0x810 ;  /* 0x000008102f317836 */ /* 0x000fc80000000000 */
[----:B------:R-:W-:Y:S02]  /*0d00*/  IMAD R60, R48, 0x20, R49 ;  /* 0x00000020303c7824 */ /* 0x000fe400078e0231 */
[----:B------:R-:W-:Y:S01]  /*0d10*/  LDS.U8 R49, [R59+0x108] ;  /* 0x000108003b317984 */ /* 0x000fe20000000000 */
[----:B------:R-:W-:Y:S01]  /*0d20*/  PRMT R58, R58, 0x5410, R3 ;  /* 0x000054103a3a7816 */ /* 0x000fe20000000003 */
[----:B0-----:R-:W-:Y:S01]  /*0d30*/  IMAD R2, R37, 0x100, R2 ;  /* 0x0000010025027824 */ /* 0x001fe200078e0202 */
[----:B------:R-:W-:Y:S01]  /*0d40*/  IADD3 R37, PT, PT, R47, 0x10, RZ ;  /* 0x000000102f257810 */ /* 0x000fe20007ffe0ff */
[----:B-1----:R-:W-:-:S03]  /*0d50*/  IMAD R51, R51, 0x100, R50 ;  /* 0x0000010033337824 */ /* 0x002fc600078e0232 */
[----:B------:R-:W-:Y:S01]  /*0d60*/  LEA R37, R48, R37, 0x5 ;  /* 0x0000002530257211 */ /* 0x000fe200078e28ff */
[----:B------:R-:W-:Y:S01]  /*0d70*/  LDS.U8 R50, [R59+0x88] ;  /* 0x000088003b327984 */ /* 0x000fe20000000000 */
[----:B------:R-:W-:-:S03]  /*0d80*/  PRMT R52, R52, 0x5410, R51 ;  /* 0x0000541034347816 */ /* 0x000fc60000000033 */
[----:B------:R-:W0:Y:S04]  /*0d90*/  LDS.U8 R48, [R59+0x188] ;  /* 0x000188003b307984 */ /* 0x000e280000000000 */
[----:B------:R-:W1:Y:S01]  /*0da0*/  LDS.U8 R51, [R59+0x8] ;  /* 0x000008003b337984 */ /* 0x000e620000000000 */
[----:B------:R-:W-:-:S03]  /*0db0*/  PRMT R53, R53, 0x5410, R2 ;  /* 0x0000541035357816 */ /* 0x000fc60000000002 */
[----:B------:R-:W2:Y:S04]  /*0dc0*/  LDSM.16.M88.2 R36, [R37] ;  /* 0x000000002524783b */ /* 0x000ea80000000100 */
[----:B------:R-:W3:Y:S01]  /*0dd0*/  LDSM.16.M88.2 R2, [R60] ;  /* 0x000000003c02783b */ /* 0x000ee20000000100 */
[----:B------:R-:W-:-:S06]  /*0de0*/  UIADD3 UR4, UPT, UPT, UR4, 0x20, URZ ;  /* 0x0000002004047890 */ /* 0x000fcc000fffe0ff */
[----:B------:R-:W-:Y:S02]  /*0df0*/  ISETP.LE.AND P0, PT, R38, UR4, PT ;  /* 0x0000000426007c0c */ /* 0x000fe4000bf03270 */
[----:B------:R-:W-:Y:S01]  /*0e00*/  IADD3 R54, P1, PT, R54, 0x20, RZ ;  /* 0x0000002036367810 */ /* 0x000fe20007f3e0ff */
[----:B------:R-:W-:-:S03]  /*0e10*/  IMAD.WIDE R56, R0, 0x20, R56 ;  /* 0x0000002000387825 */ /* 0x000fc600078e0238 */
[----:B------:R-:W-:Y:S01]  /*0e20*/  IADD3.X R55, PT, PT, RZ, R55, RZ, P1, !PT ;  /* 0x00000037ff377210 */ /* 0x000fe20000ffe4ff */
[----:B0-----:R-:W-:Y:S01]  /*0e30*/  IMAD R49, R48, 0x100, R49 ;  /* 0x0000010030317824 */ /* 0x001fe200078e0231 */
[----:B-1----:R-:W-:-:S04]  /*0e40*/  LEA R50, R50, R51, 0x8 ;  /* 0x0000003332327211 */ /* 0x002fc800078e40ff */
[----:B------:R-:W-:Y:S01]  /*0e50*/  PRMT R49, R50, 0x5410, R49 ;  /* 0x0000541032317816 */ /* 0x000fe20000000031 */
[-C--:B--2---:R-:W-:Y:S08]  /*0e60*/  IMMA.16816.S8.S8 R4, R36.ROW, R58.reuse.COL, R4 ;  /* 0x0000003a24047237 */ /* 0x084ff00000405404 */
[----:B---3--:R-:W-:Y:S08]  /*0e70*/  IMMA.16816.S8.S8 R20, R2.ROW, R58.COL, R20 ;  /* 0x0000003a02147237 */ /* 0x008ff00000405414 */
[-C--:B------:R-:W-:Y:S08]  /*0e80*/  IMMA.16816.S8.S8 R8, R36.ROW, R53.reuse.COL, R8 ;  /* 0x0000003524087237 */ /* 0x080ff00000405408 */
[----:B------:R-:W-:Y:S08]  /*0e90*/  IMMA.16816.S8.S8 R24, R2.ROW, R53.COL, R24 ;  /* 0x0000003502187237 */ /* 0x000ff00000405418 */
[-C--:B------:R-:W-:Y:S08]  /*0ea0*/  IMMA.16816.S8.S8 R12, R36.ROW, R52.reuse.COL, R12 ;  /* 0x00000034240c7237 */ /* 0x080ff0000040540c */
[----:B------:R-:W-:Y:S08]  /*0eb0*/  IMMA.16816.S8.S8 R28, R2.ROW, R52.COL, R28 ;  /* 0x00000034021c7237 */ /* 0x000ff0000040541c */
[-C--:B------:R-:W-:Y:S08]  /*0ec0*/  IMMA.16816.S8.S8 R16, R36.ROW, R49.reuse.COL, R16 ;  /* 0x0000003124107237 */ /* 0x080ff00000405410 */
[----:B------:R-:W-:Y:S01]  /*0ed0*/  IMMA.16816.S8.S8 R32, R2.ROW, R49.COL, R32 ;  /* 0x0000003102207237 */ /* 0x000fe20000405420 */
[----:B------:R-:W-:-:S04]  /*0ee0*/  NOP ;  /* 0x0000000000007918 */ /* 0x000fc80000000000 */
[----:B------:R-:W-:-:S15]  /*0ef0*/  @!P0 BRA `(.L_x_1) ;  /* 0xfffffff4009c8947 */ /* 0x000fde000383ffff */
.L_x_0:
[----:B------:R-:W0:Y:S01]  /*0f00*/  S2R R2, SR_TID.X ;  /* 0x0000000000027919 */ /* 0x000e220000002100 */
[----:B------:R-:W1:Y:S01]  /*0f10*/  LDC R57, c[0x0][0x39c] ;  /* 0x0000e700ff397b82 */ /* 0x000e620000000800 */
[----:B------:R-:W2:Y:S01]  /*0f20*/  LDCU.64 UR4, c[0x0][0x390] ;  /* 0x00007200ff0477ac */ /* 0x000ea20008000a00 */
[----:B------:R-:W-:Y:S01]  /*0f30*/  MOV R39, RZ ;  /* 0x000000ff00277202 */ /* 0x000fe20000000f00 */
[----:B------:R-:W3:Y:S01]  /*0f40*/  S2R R38, SR_LANEID ;  /* 0x0000000000267919 */ /* 0x000ee20000000000 */
[--C-:B-1----:R-:W-:Y:S02]  /*0f50*/  SHF.R.U32.HI R51, RZ, 0x1, R57.reuse ;  /* 0x00000001ff337819 */ /* 0x102fe40000011639 */
[C---:B0-----:R-:W-:Y:S02]  /*0f60*/  SHF.R.U64 R0, R2.reuse, 0x7, RZ ;  /* 0x0000000702007819 */ /* 0x041fe400000012ff */
[----:B------:R-:W-:Y:S02]  /*0f70*/  SHF.R.U64 R36, R2, 0x5, RZ ;  /* 0x0000000502247819 */ /* 0x000fe400000012ff */
[----:B------:R-:W-:Y:S01]  /*0f80*/  LEA R44, P0, R0, UR6, 0x4 ;  /* 0x00000006002c7c11 */ /* 0x000fe2000f8020ff */
[----:B------:R-:W0:Y:S01]  /*0f90*/  LDCU UR6, c[0x0][0x3a4] ;  /* 0x00007480ff0677ac */ /* 0x000e220008000800 */
[----:B------:R-:W-:-:S02]  /*0fa0*/  SHF.R.S32.HI R2, RZ, 0x1f, R57 ;  /* 0x0000001fff027819 */ /* 0x000fc40000011439 */
[----:B------:R-:W-:Y:S02]  /*0fb0*/  LEA.HI.X R0, R0, RZ, RZ, 0x4, P0 ;  /* 0x000000ff00007211 */ /* 0x000fe400000f24ff */
[----:B------:R-:W-:-:S03]  /*0fc0*/  LOP3.LUT R36, R36, 0x3, RZ, 0xc0, !PT ;  /* 0x0000000324247812 */ /* 0x000fc600078ec0ff */
[-C--:B------:R-:W-:Y:S01]  /*0fd0*/  IMAD R3, R0, R57.reuse, RZ ;  /* 0x0000003900037224 */ /* 0x080fe200078e02ff */
[----:B------:R-:W-:Y:S01]  /*0fe0*/  LEA R55, P0, R36, UR7, 0x4 ;  /* 0x0000000724377c11 */ /* 0x000fe2000f8020ff */
[----:B------:R-:W1:Y:S02]  /*0ff0*/  LDCU UR7, c[0x0][0x3a8] ;  /* 0x00007500ff0777ac */ /* 0x000e640008000800 */
[----:B------:R-:W-:Y:S01]  /*1000*/  IMAD R3, R2, R44, R3 ;  /* 0x0000002c02037224 */ /* 0x000fe200078e0203 */
[----:B---3--:R-:W-:Y:S01]  /*1010*/  SHF.R.U32.HI R2, RZ, 0x2, R38 ;  /* 0x00000002ff027819 */ /* 0x008fe20000011626 */
[----:B------:R-:W-:Y:S01]  /*1020*/  IMAD.WIDE.U32 R44, R44, R57, RZ ;  /* 0x000000392c2c7225 */ /* 0x000fe200078e00ff */
[----:B------:R-:W-:Y:S02]  /*1030*/  LOP3.LUT R38, R38, 0x3, RZ, 0xc0, !PT ;  /* 0x0000000326267812 */ /* 0x000fe400078ec0ff */
[----:B------:R-:W-:Y:S01]  /*1040*/  LEA.HI.X R53, R36, RZ, RZ, 0x4, P0 ;  /* 0x000000ff24357211 */ /* 0x000fe200000f24ff */
[----:B------:R-:W-:Y:S01]  /*1050*/  IMAD.IADD R45, R45, 0x1, R3 ;  /* 0x000000012d2d7824 */ /* 0x000fe200078e0203 */
[----:B------:R-:W-:Y:S01]  /*1060*/  IADD3 R0, P0, PT, R55, R44, RZ ;  /* 0x0000002c37007210 */ /* 0x000fe20007f1e0ff */
[----:B------:R-:W-:-:S03]  /*1070*/  IMAD.WIDE.U32 R38, R2, R51, R38 ;  /* 0x0000003302267225 */ /* 0x000fc600078e0026 */
[----:B--2---:R-:W-:Y:S01]  /*1080*/  LEA R3, P1, R0, UR4, 0x2 ;  /* 0x0000000400037c11 */ /* 0x004fe2000f8210ff */
[----:B------:R-:W-:-:S03]  /*1090*/  IMAD.X R37, R45, 0x1, R53, P0 ;  /* 0x000000012d257824 */ /* 0x000fc600000e0635 */
[----:B------:R-:W-:Y:S02]  /*10a0*/  LEA R2, P0, R38, R3, 0x3 ;  /* 0x0000000326027211 */ /* 0x000fe400078018ff */
[----:B------:R-:W-:-:S04]  /*10b0*/  LEA.HI.X R3, R0, UR5, R37, 0x2, P1 ;  /* 0x0000000500037c11 */ /* 0x000fc800088f1425 */
[----:B------:R-:W-:-:S03]  /*10c0*/  LEA.HI.X R3, R38, R3, R39, 0x3, P0 ;  /* 0x0000000326037211 */ /* 0x000fc600000f1c27 */
[----:B------:R-:W-:Y:S02]  /*10d0*/  IMAD.WIDE.U32 R36, R51, 0x40, R2 ;  /* 0x0000004033247825 */ /* 0x000fe400078e0002 */
[----:B------:R-:W1:Y:S04]  /*10e0*/  LDG.E.64 R48, desc[UR10][R2.64] ;  /* 0x0000000a02307981 */ /* 0x000e68000c1e1b00 */
[----:B------:R-:W2:Y:S04]  /*10f0*/  LDG.E.64 R46, desc[UR10][R36.64] ;  /* 0x0000000a242e7981 */ /* 0x000ea8000c1e1b00 */
[----:B------:R-:W3:Y:S04]  /*1100*/  LDG.E.64 R40, desc[UR10][R2.64+0x20] ;  /* 0x0000200a02287981 */ /* 0x000ee8000c1e1b00 */
[----:B------:R-:W4:Y:S01]  /*1110*/  LDG.E.64 R42, desc[UR10][R36.64+0x20] ;  /* 0x0000200a242a7981 */ /* 0x000f22000c1e1b00 */
[----:B0-----:R-:W-:-:S02]  /*1120*/  IMAD R59, R4, UR6, RZ ;  /* 0x00000006043b7c24 */ /* 0x001fc4000f8e02ff */
[----:B------:R-:W-:Y:S02]  /*1130*/  IMAD R4, R5, UR6, RZ ;  /* 0x0000000605047c24 */ /* 0x000fe4000f8e02ff */
[----:B------:R-:W-:Y:S02]  /*1140*/  IMAD R61, R6, UR6, RZ ;  /* 0x00000006063d7c24 */ /* 0x000fe4000f8e02ff */
[----:B------:R-:W-:Y:S02]  /*1150*/  IMAD R6, R7, UR6, RZ ;  /* 0x0000000607067c24 */ /* 0x000fe4000f8e02ff */
[----:B------:R-:W-:Y:S02]  /*1160*/  IMAD R5, R8, UR6, RZ ;  /* 0x0000000608057c24 */ /* 0x000fe4000f8e02ff */
[----:B------:R-:W-:Y:S02]  /*1170*/  IMAD R0, R9, UR6, RZ ;  /* 0x0000000609007c24 */ /* 0x000fe4000f8e02ff */
[----:B------:R-:W-:-:S02]  /*1180*/  IMAD R7, R10, UR6, RZ ;  /* 0x000000060a077c24 */ /* 0x000fc4000f8e02ff */
[----:B------:R-:W-:Y:S02]  /*1190*/  IMAD R8, R11, UR6, RZ ;  /* 0x000000060b087c24 */ /* 0x000fe4000f8e02ff */
[----:B-1----:R-:W-:Y:S02]  /*11a0*/  IMAD R48, R48, UR7, R59 ;  /* 0x0000000730307c24 */ /* 0x002fe4000f8e023b */
[----:B------:R-:W-:Y:S02]  /*11b0*/  IMAD R49, R49, UR7, R4 ;  /* 0x0000000731317c24 */ /* 0x000fe4000f8e0204 */
[----:B--2---:R-:W-:Y:S02]  /*11c0*/  IMAD R46, R46, UR7, R61 ;  /* 0x000000072e2e7c24 */ /* 0x004fe4000f8e023d */
[----:B------:R-:W-:Y:S02]  /*11d0*/  IMAD R47, R47, UR7, R6 ;  /* 0x000000072f2f7c24 */ /* 0x000fe4000f8e0206 */
[----:B---3--:R-:W-:-:S02]  /*11e0*/  IMAD R40, R40, UR7, R5 ;  /* 0x0000000728287c24 */ /* 0x008fc4000f8e0205 */
[----:B------:R-:W-:Y:S02]  /*11f0*/  IMAD R41, R41, UR7, R0 ;  /* 0x0000000729297c24 */ /* 0x000fe4000f8e0200 */
[----:B----4-:R-:W-:Y:S02]  /*1200*/  IMAD R42, R42, UR7, R7 ;  /* 0x000000072a2a7c24 */ /* 0x010fe4000f8e0207 */
[----:B------:R-:W-:Y:S01]  /*1210*/  IMAD R43, R43, UR7, R8 ;  /* 0x000000072b2b7c24 */ /* 0x000fe2000f8e0208 */
[----:B------:R-:W-:Y:S04]  /*1220*/  STG.E.64 desc[UR10][R2.64], R48 ;  /* 0x0000003002007986 */ /* 0x000fe8000c101b0a */
[----:B------:R-:W-:Y:S04]  /*1230*/  STG.E.64 desc[UR10][R36.64], R46 ;  /* 0x0000002e24007986 */ /* 0x000fe8000c101b0a */
[----:B------:R0:W-:Y:S04]  /*1240*/  STG.E.64 desc[UR10][R2.64+0x20], R40 ;  /* 0x0000202802007986 */ /* 0x0001e8000c101b0a */
[----:B------:R1:W-:Y:S04]  /*1250*/  STG.E.64 desc[UR10][R36.64+0x20], R42 ;  /* 0x0000202a24007986 */ /* 0x0003e8000c101b0a */
[----:B------:R-:W2:Y:S04]  /*1260*/  LDG.E.64 R10, desc[UR10][R2.64+0x100] ;  /* 0x0001000a020a7981 */ /* 0x000ea8000c1e1b00 */
[----:B------:R-:W3:Y:S04]  /*1270*/  LDG.E.64 R8, desc[UR10][R36.64+0x100] ;  /* 0x0001000a24087981 */ /* 0x000ee8000c1e1b00 */
[----:B------:R-:W4:Y:S04]  /*1280*/  LDG.E.64 R6, desc[UR10][R36.64+0x120] ;  /* 0x0001200a24067981 */ /* 0x000f28000c1e1b00 */
[----:B------:R-:W5:Y:S01]  /*1290*/  LDG.E.64 R4, desc[UR10][R2.64+0x120] ;  /* 0x0001200a02047981 */ /* 0x000f62000c1e1b00 */
[----:B------:R-:W-:-:S03]  /*12a0*/  IMAD.WIDE R44, R57, 0x40, R44 ;  /* 0x00000040392c7825 */ /* 0x000fc600078e022c */
[----:B------:R-:W-:Y:S01]  /*12b0*/  IADD3 R55, P0, PT, R44, R55, RZ ;  /* 0x000000372c377210 */ /* 0x000fe20007f1e0ff */
[----:B0-----:R-:W-:-:S03]  /*12c0*/  IMAD R41, R14, UR6, RZ ;  /* 0x000000060e297c24 */ /* 0x001fc6000f8e02ff */
[----:B------:R-:W-:Y:S02]  /*12d0*/  IADD3.X R44, PT, PT, R45, R53, RZ, P0, !PT ;  /* 0x000000352d2c7210 */ /* 0x000fe400007fe4ff */
[----:B------:R-:W-:Y:S01]  /*12e0*/  LEA R47, P0, R55, UR4, 0x2 ;  /* 0x00000004372f7c11 */ /* 0x000fe2000f8010ff */
[----:B------:R-:W-:Y:S02]  /*12f0*/  IMAD R0, R13, UR6, RZ ;  /* 0x000000060d007c24 */ /* 0x000fe4000f8e02ff */
[----:B------:R-:W-:Y:S01]  /*1300*/  IMAD R14, R15, UR6, RZ ;  /* 0x000000060f0e7c24 */ /* 0x000fe2000f8e02ff */
[----:B------:R-:W-:Y:S01]  /*1310*/  LEA.HI.X R13, R55, UR5, R44, 0x2, P0 ;  /* 0x00000005370d7c11 */ /* 0x000fe200080f142c */
[----:B------:R-:W-:Y:S01]  /*1320*/  IMAD R45, R12, UR6, RZ ;  /* 0x000000060c2d7c24 */ /* 0x000fe2000f8e02ff */
[----:B------:R-:W-:Y:S01]  /*1330*/  LEA R12, P0, R38, R47, 0x3 ;  /* 0x0000002f260c7211 */ /* 0x000fe200078018ff */
[----:B------:R-:W-:Y:S02]  /*1340*/  IMAD R15, R16, UR6, RZ ;  /* 0x00000006100f7c24 */ /* 0x000fe4000f8e02ff */
[----:B------:R-:W-:-:S02]  /*1350*/  IMAD R16, R17, UR6, RZ ;  /* 0x0000000611107c24 */ /* 0x000fc4000f8e02ff */
[----:B------:R-:W-:Y:S02]  /*1360*/  IMAD R17, R18, UR6, RZ ;  /* 0x0000000612117c24 */ /* 0x000fe4000f8e02ff */
[----:B------:R-:W-:Y:S01]  /*1370*/  IMAD R40, R19, UR6, RZ ;  /* 0x0000000613287c24 */ /* 0x000fe2000f8e02ff */
[----:B------:R-:W-:Y:S01]  /*1380*/  LEA.HI.X R13, R38, R13, R39, 0x3, P0 ;  /* 0x0000000d260d7211 */ /* 0x000fe200000f1c27 */
[----:B--2---:R-:W-:Y:S02]  /*1390*/  IMAD R10, R10, UR7, R45 ;  /* 0x000000070a0a7c24 */ /* 0x004fe4000f8e022d */
[----:B------:R-:W-:Y:S02]  /*13a0*/  IMAD R11, R11, UR7, R0 ;  /* 0x000000070b0b7c24 */ /* 0x000fe4000f8e0200 */
[----:B---3--:R-:W-:Y:S02]  /*13b0*/  IMAD R8, R8, UR7, R41 ;  /* 0x0000000708087c24 */ /* 0x008fe4000f8e0229 */
[----:B------:R-:W-:-:S02]  /*13c0*/  IMAD R9, R9, UR7, R14 ;  /* 0x0000000709097c24 */ /* 0x000fc4000f8e020e */
[----:B----4-:R-:W-:Y:S02]  /*13d0*/  IMAD R18, R6, UR7, R17 ;  /* 0x0000000706127c24 */ /* 0x010fe4000f8e0211 */
[----:B------:R-:W-:Y:S02]  /*13e0*/  IMAD R19, R7, UR7, R40 ;  /* 0x0000000707137c24 */ /* 0x000fe4000f8e0228 */
[----:B-----5:R-:W-:Y:S02]  /*13f0*/  IMAD R6, R4, UR7, R15 ;  /* 0x0000000704067c24 */ /* 0x020fe4000f8e020f */
[----:B------:R-:W-:Y:S01]  /*1400*/  IMAD R7, R5, UR7, R16 ;  /* 0x0000000705077c24 */ /* 0x000fe2000f8e0210 */
[----:B------:R0:W-:Y:S01]  /*1410*/  STG.E.64 desc[UR10][R2.64+0x100], R10 ;  /* 0x0001000a02007986 */ /* 0x0001e2000c101b0a */
[----:B------:R-:W-:-:S03]  /*1420*/  IMAD.WIDE.U32 R4, R51, 0x40, R12 ;  /* 0x0000004033047825 */ /* 0x000fc600078e000c */
[----:B------:R2:W-:Y:S04]  /*1430*/  STG.E.64 desc[UR10][R36.64+0x100], R8 ;  /* 0x0001000824007986 */ /* 0x0005e8000c101b0a */
[----:B------:R3:W-:Y:S04]  /*1440*/  STG.E.64 desc[UR10][R2.64+0x120], R6 ;  /* 0x0001200602007986 */ /* 0x0007e8000c101b0a */
[----:B------:R4:W-:Y:S04]  /*1450*/  STG.E.64 desc[UR10][R36.64+0x120], R18 ;  /* 0x0001201224007986 */ /* 0x0009e8000c101b0a */
[----:B------:R-:W5:Y:S04]  /*1460*/  LDG.E.64 R14, desc[UR10][R12.64] ;  /* 0x0000000a0c0e7981 */ /* 0x000f68000c1e1b00 */
[----:B------:R-:W4:Y:S04]  /*1470*/  LDG.E.64 R16, desc[UR10][R4.64] ;  /* 0x0000000a04107981 */ /* 0x000f28000c1e1b00 */
[----:B------:R-:W4:Y:S04]  /*1480*/  LDG.E.64 R38, desc[UR10][R12.64+0x20] ;  /* 0x0000200a0c267981 */ /* 0x000f28000c1e1b00 */
[----:B------:R-:W4:Y:S01]  /*1490*/  LDG.E.64 R40, desc[UR10][R4.64+0x20] ;  /* 0x0000200a04287981 */ /* 0x000f22000c1e1b00 */
[----:B-1----:R-:W-:-:S02]  /*14a0*/  IMAD R43, R20, UR6, RZ ;  /* 0x00000006142b7c24 */ /* 0x002fc4000f8e02ff */
[----:B------:R-:W-:Y:S02]  /*14b0*/  IMAD R0, R21, UR6, RZ ;  /* 0x0000000615007c24 */ /* 0x000fe4000f8e02ff */
[----:B0-----:R-:W-:Y:S02]  /*14c0*/  IMAD R11, R22, UR6, RZ ;  /* 0x00000006160b7c24 */ /* 0x001fe4000f8e02ff */
[----:B--2---:R-:W-:Y:S02]  /*14d0*/  IMAD R8, R23, UR6, RZ ;  /* 0x0000000617087c24 */ /* 0x004fe4000f8e02ff */
[----:B------:R-:W-:Y:S02]  /*14e0*/  IMAD R9, R24, UR6, RZ ;  /* 0x0000000618097c24 */ /* 0x000fe4000f8e02ff */
[----:B---3--:R-:W-:Y:S02]  /*14f0*/  IMAD R2, R25, UR6, RZ ;  /* 0x0000000619027c24 */ /* 0x008fe4000f8e02ff */
[----:B------:R-:W-:-:S02]  /*1500*/  IMAD R3, R26, UR6, RZ ;  /* 0x000000061a037c24 */ /* 0x000fc4000f8e02ff */
[----:B------:R-:W-:Y:S02]  /*1510*/  IMAD R6, R27, UR6, RZ ;  /* 0x000000061b067c24 */ /* 0x000fe4000f8e02ff */
[----:B-----5:R-:W-:Y:S02]  /*1520*/  IMAD R14, R14, UR7, R43 ;  /* 0x000000070e0e7c24 */ /* 0x020fe4000f8e022b */
[----:B------:R-:W-:Y:S02]  /*1530*/  IMAD R15, R15, UR7, R0 ;  /* 0x000000070f0f7c24 */ /* 0x000fe4000f8e0200 */
[----:B----4-:R-:W-:Y:S02]  /*1540*/  IMAD R16, R16, UR7, R11 ;  /* 0x0000000710107c24 */ /* 0x010fe4000f8e020b */
[----:B------:R-:W-:Y:S02]  /*1550*/  IMAD R17, R17, UR7, R8 ;  /* 0x0000000711117c24 */ /* 0x000fe4000f8e0208 */
[----:B------:R-:W-:-:S02]  /*1560*/  IMAD R38, R38, UR7, R9 ;  /* 0x0000000726267c24 */ /* 0x000fc4000f8e0209 */
[----:B------:R-:W-:Y:S02]  /*1570*/  IMAD R39, R39, UR7, R2 ;  /* 0x0000000727277c24 */ /* 0x000fe4000f8e0202 */
[----:B------:R-:W-:Y:S02]  /*1580*/  IMAD R40, R40, UR7, R3 ;  /* 0x0000000728287c24 */ /* 0x000fe4000f8e0203 */
[----:B------:R-:W-:Y:S01]  /*1590*/  IMAD R41, R41, UR7, R6 ;  /* 0x0000000729297c24 */ /* 0x000fe2000f8e0206 */
[----:B------:R0:W-:Y:S04]  /*15a0*/  STG.E.64 desc[UR10][R12.64], R14 ;  /* 0x0000000e0c007986 */ /* 0x0001e8000c101b0a */
[----:B------:R1:W-:Y:S04]  /*15b0*/  STG.E.64 desc[UR10][R4.64], R16 ;  /* 0x0000001004007986 */ /* 0x0003e8000c101b0a */
[----:B------:R-:W-:Y:S04]  /*15c0*/  STG.E.64 desc[UR10][R12.64+0x20], R38 ;  /* 0x000020260c007986 */ /* 0x000fe8000c101b0a */
[----:B------:R-:W-:Y:S04]  /*15d0*/  STG.E.64 desc[UR10][R4.64+0x20], R40 ;  /* 0x0000202804007986 */ /* 0x000fe8000c101b0a */
[----:B------:R-:W2:Y:S04]  /*15e0*/  LDG.E.64 R2, desc[UR10][R12.64+0x100] ;  /* 0x0001000a0c027981 */ /* 0x000ea8000c1e1b00 */
[----:B------:R-:W3:Y:S04]  /*15f0*/  LDG.E.64 R6, desc[UR10][R4.64+0x100] ;  /* 0x0001000a04067981 */ /* 0x000ee8000c1e1b00 */
[----:B------:R-:W4:Y:S04]  /*1600*/  LDG.E.64 R8, desc[UR10][R12.64+0x120] ;  /* 0x0001200a0c087981 */ /* 0x000f28000c1e1b00 */
[----:B------:R-:W5:Y:S01]  /*1610*/  LDG.E.64 R10, desc[UR10][R4.64+0x120] ;  /* 0x0001200a040a7981 */ /* 0x000f62000c1e1b00 */
[----:B------:R-:W-:-:S02]  /*1620*/  IMAD R19, R28, UR6, RZ ;  /* 0x000000061c137c24 */ /* 0x000fc4000f8e02ff */
[----:B------:R-:W-:Y:S02]  /*1630*/  IMAD R0, R29, UR6, RZ ;  /* 0x000000061d007c24 */ /* 0x000fe4000f8e02ff */
[----:B------:R-:W-:Y:S02]  /*1640*/  IMAD R21, R30, UR6, RZ ;  /* 0x000000061e157c24 */ /* 0x000fe4000f8e02ff */
[----:B0-----:R-:W-:Y:S02]  /*1650*/  IMAD R14, R31, UR6, RZ ;  /* 0x000000061f0e7c24 */ /* 0x001fe4000f8e02ff */
[----:B------:R-:W-:Y:S02]  /*1660*/  IMAD R15, R32, UR6, RZ ;  /* 0x00000006200f7c24 */ /* 0x000fe4000f8e02ff */
[----:B-1----:R-:W-:Y:S02]  /*1670*/  IMAD R16, R33, UR6, RZ ;  /* 0x0000000621107c24 */ /* 0x002fe4000f8e02ff */
[----:B------:R-:W-:-:S02]  /*1680*/  IMAD R17, R34, UR6, RZ ;  /* 0x0000000622117c24 */ /* 0x000fc4000f8e02ff */
[----:B------:R-:W-:Y:S02]  /*1690*/  IMAD R18, R35, UR6, RZ ;  /* 0x0000000623127c24 */ /* 0x000fe4000f8e02ff */
[----:B--2---:R-:W-:Y:S02]  /*16a0*/  IMAD R2, R2, UR7, R19 ;  /* 0x0000000702027c24 */ /* 0x004fe4000f8e0213 */
[----:B------:R-:W-:Y:S02]  /*16b0*/  IMAD R3, R3, UR7, R0 ;  /* 0x0000000703037c24 */ /* 0x000fe4000f8e0200 */
[----:B---3--:R-:W-:Y:S02]  /*16c0*/  IMAD R6, R6, UR7, R21 ;  /* 0x0000000706067c24 */ /* 0x008fe4000f8e0215 */
[----:B------:R-:W-:Y:S02]  /*16d0*/  IMAD R7, R7, UR7, R14 ;  /* 0x0000000707077c24 */ /* 0x000fe4000f8e020e */
[----:B----4-:R-:W-:-:S02]  /*16e0*/  IMAD R8, R8, UR7, R15 ;  /* 0x0000000708087c24 */ /* 0x010fc4000f8e020f */
[----:B------:R-:W-:Y:S02]  /*16f0*/  IMAD R9, R9, UR7, R16 ;  /* 0x0000000709097c24 */ /* 0x000fe4000f8e0210 */
[----:B-----5:R-:W-:Y:S02]  /*1700*/  IMAD R10, R10, UR7, R17 ;  /* 0x000000070a0a7c24 */ /* 0x020fe4000f8e0211 */
[----:B------:R-:W-:Y:S01]  /*1710*/  IMAD R11, R11, UR7, R18 ;  /* 0x000000070b0b7c24 */ /* 0x000fe2000f8e0212 */
[----:B------:R-:W-:Y:S04]  /*1720*/  STG.E.64 desc[UR10][R12.64+0x100], R2 ;  /* 0x000100020c007986 */ /* 0x000fe8000c101b0a */
[----:B------:R-:W-:Y:S04]  /*1730*/  STG.E.64 desc[UR10][R4.64+0x100], R6 ;  /* 0x0001000604007986 */ /* 0x000fe8000c101b0a */
[----:B------:R-:W-:Y:S04]  /*1740*/  STG.E.64 desc[UR10][R12.64+0x120], R8 ;  /* 0x000120080c007986 */ /* 0x000fe8000c101b0a */
[----:B------:R-:W-:Y:S01]  /*1750*/  STG.E.64 desc[UR10][R4.64+0x120], R10 ;  /* 0x0001200a04007986 */ /* 0x000fe2000c101b0a */
[----:B------:R-:W-:Y:S05]  /*1760*/  EXIT ;  /* 0x000000000000794d */ /* 0x000fea0003800000 */
.L_x_2:
[----:B------:R-:W-:-:S00]  /*1770*/  BRA `(.L_x_2) ;  /* 0xfffffffc00fc7947 */ /* 0x000fc0000383ffff */
[----:B------:R-:W-:-:S00]  /*1780*/  NOP ;  /* 0x0000000000007918 */ /* 0x000fc00000000000 */
[----:B------:R-:W-:-:S00]  /*1790*/  NOP ;  /* 0x0000000000007918 */ /* 0x000fc00000000000 */
[----:B------:R-:W-:-:S00]  /*17a0*/  NOP ;  /* 0x0000000000007918 */ /* 0x000fc00000000000 */
[----:B------:R-:W-:-:S00]  /*17b0*/  NOP ;  /* 0x0000000000007918 */ /* 0x000fc00000000000 */
[----:B------:R-:W-:-:S00]  /*17c0*/  NOP ;  /* 0x0000000000007918 */ /* 0x000fc00000000000 */
[----:B------:R-:W-:-:S00]  /*17d0*/  NOP ;  /* 0x0000000000007918 */ /* 0x000fc00000000000 */
[----:B------:R-:W-:-:S00]  /*17e0*/  NOP ;  /* 0x0000000000007918 */ /* 0x000fc00000000000 */
[----:B------:R-:W-:-:S00]  /*17f0*/  NOP ;  /* 0x0000000000007918 */ /* 0x000fc00000000000 */
.L_x_3:


//--------------------- .nv.shared._Z13i8gemm128x128PKaS0_Piiiiii --------------------------
	.section	.nv.shared._Z13i8gemm128x128PKaS0_Piiiiii,"aw",@nobits
	.sectionflags	@""
.nv.shared._Z13i8gemm128x128PKaS0_Piiiiii:
	.zero		9216


//--------------------- .nv.shared.reserved.0     --------------------------
	.section	.nv.shared.reserved.0,"aw",@nobits
	.weak		__nv_reservedSMEM_offset_0_alias
	.size		__nv_reservedSMEM_offset_0_alias, 0, 64
	.other		__nv_reservedSMEM_offset_0_alias,@"STO_CUDA_RESERVED_SHARED STV_DEFAULT"
__nv_reservedSMEM_offset_0_alias:
	.zero		0
	.zero		64


//--------------------- .nv.constant0._Z13i8gemm128x128PKaS0_Piiiiii --------------------------
	.section	.nv.constant0._Z13i8gemm128x128PKaS0_Piiiiii,"a",@progbits
	.sectionflags	@""
	.align	4
.nv.constant0._Z13i8gemm128x128PKaS0_Piiiiii:
	.zero		940


//--------------------- SYMBOLS --------------------------

	.type		.nv.reservedSmem.offset0,@object
	.size		.nv.reservedSmem.offset0,0x4
	.type		.nv.reservedSmem.cap,@object
	.size		.nv.reservedSmem.cap,0x4
